	.headerflags	@"EF_CUDA_TEXMODE_UNIFIED EF_CUDA_64BIT_ADDRESS EF_CUDA_ACCELERATORS EF_CUDA_SM90 EF_CUDA_VIRTUAL_SM(EF_CUDA_SM90)"
	.elftype	@"ET_EXEC"


//--------------------- .nv.info                  --------------------------
	.section	.nv.info,"",@"SHT_CUDA_INFO"
	.align	4


	//----- nvinfo : EIATTR_REGCOUNT
	.align		4
        /*0000*/ 	.byte	0x04, 0x2f
        /*0002*/ 	.short	(.L_1 - .L_0)
	.align		4
.L_0:
        /*0004*/ 	.word	index@(triton_poi_fused__to_copy__unsafe_index_add_arange_clamp_mul_sub_0)
        /*0008*/ 	.word	0x00000040


	//----- nvinfo : EIATTR_MIN_STACK_SIZE
	.align		4
.L_1:
        /*000c*/ 	.byte	0x04, 0x12
        /*000e*/ 	.short	(.L_3 - .L_2)
	.align		4
.L_2:
        /*0010*/ 	.word	index@(triton_poi_fused__to_copy__unsafe_index_add_arange_clamp_mul_sub_0)
        /*0014*/ 	.word	0x00000000


	//----- nvinfo : EIATTR_FRAME_SIZE
	.align		4
.L_3:
        /*0018*/ 	.byte	0x04, 0x11
        /*001a*/ 	.short	(.L_5 - .L_4)
	.align		4
.L_4:
        /*001c*/ 	.word	index@(triton_poi_fused__to_copy__unsafe_index_add_arange_clamp_mul_sub_0)
        /*0020*/ 	.word	0x00000000


	//----- nvinfo : EIATTR_MIN_STACK_SIZE
	.align		4
.L_5:
        /*0024*/ 	.byte	0x04, 0x12
        /*0026*/ 	.short	(.L_7 - .L_6)
	.align		4
.L_6:
        /*0028*/ 	.word	index@(triton_poi_fused__to_copy__unsafe_index_add_arange_clamp_mul_sub_0)
        /*002c*/ 	.word	0x00000000
.L_7:


//--------------------- .nv.info.triton_poi_fused__to_copy__unsafe_index_add_arange_clamp_mul_sub_0 --------------------------
	.section	.nv.info.triton_poi_fused__to_copy__unsafe_index_add_arange_clamp_mul_sub_0,"",@"SHT_CUDA_INFO"
	.sectionflags	@""
	.align	4


	//----- nvinfo : EIATTR_CUDA_API_VERSION
	.align		4
        /*0000*/ 	.byte	0x04, 0x37
        /*0002*/ 	.short	(.L_9 - .L_8)
.L_8:
        /*0004*/ 	.word	0x0000007c


	//----- nvinfo : EIATTR_KPARAM_INFO
	.align		4
.L_9:
        /*0008*/ 	.byte	0x04, 0x17
        /*000a*/ 	.short	(.L_11 - .L_10)
.L_10:
        /*000c*/ 	.word	0x00000000
        /*0010*/ 	.short	0x0002
        /*0012*/ 	.short	0x0010
        /*0014*/ 	.byte	0x00, 0xf0, 0x11, 0x00


	//----- nvinfo : EIATTR_KPARAM_INFO
	.align		4
.L_11:
        /*0018*/ 	.byte	0x04, 0x17
        /*001a*/ 	.short	(.L_13 - .L_12)
.L_12:
        /*001c*/ 	.word	0x00000000
        /*0020*/ 	.short	0x0001
        /*0022*/ 	.short	0x0008
        /*0024*/ 	.byte	0x00, 0xf4, 0x21, 0x00


	//----- nvinfo : EIATTR_KPARAM_INFO
	.align		4
.L_13:
        /*0028*/ 	.byte	0x04, 0x17
        /*002a*/ 	.short	(.L_15 - .L_14)
.L_14:
        /*002c*/ 	.word	0x00000000
        /*0030*/ 	.short	0x0000
        /*0032*/ 	.short	0x0000
        /*0034*/ 	.byte	0x00, 0xf4, 0x21, 0x00


	//----- nvinfo : EIATTR_SPARSE_MMA_MASK
	.align		4
.L_15:
        /*0038*/ 	.byte	0x03, 0x50
        /*003a*/ 	.short	0x0000


	//----- nvinfo : EIATTR_MAXREG_COUNT
	.align		4
        /*003c*/ 	.byte	0x03, 0x1b
        /*003e*/ 	.short	0x00ff


	//----- nvinfo : EIATTR_EXIT_INSTR_OFFSETS
	.align		4
        /*0040*/ 	.byte	0x04, 0x1c
        /*0042*/ 	.short	(.L_17 - .L_16)


	//   ....[0]....
.L_16:
        /*0044*/ 	.word	0x000021c0


	//   ....[1]....
        /*0048*/ 	.word	0x000021e0


	//----- nvinfo : EIATTR_REQNTID
	.align		4
.L_17:
        /*004c*/ 	.byte	0x04, 0x10
        /*004e*/ 	.short	(.L_19 - .L_18)
.L_18:
        /*0050*/ 	.word	0x00000080
        /*0054*/ 	.word	0x00000001
        /*0058*/ 	.word	0x00000001


	//----- nvinfo : EIATTR_CBANK_PARAM_SIZE
	.align		4
.L_19:
        /*005c*/ 	.byte	0x03, 0x19
        /*005e*/ 	.short	0x0014


	//----- nvinfo : EIATTR_PARAM_CBANK
	.align		4
        /*0060*/ 	.byte	0x04, 0x0a
        /*0062*/ 	.short	(.L_21 - .L_20)
	.align		4
.L_20:
        /*0064*/ 	.word	index@(.nv.constant0.triton_poi_fused__to_copy__unsafe_index_add_arange_clamp_mul_sub_0)
        /*0068*/ 	.short	0x0210
        /*006a*/ 	.short	0x0014


	//----- nvinfo : EIATTR_SW_WAR
	.align		4
.L_21:
        /*006c*/ 	.byte	0x04, 0x36
        /*006e*/ 	.short	(.L_23 - .L_22)
.L_22:
        /*0070*/ 	.word	0x00000008
.L_23:


//--------------------- .nv.callgraph             --------------------------
	.section	.nv.callgraph,"",@"SHT_CUDA_CALLGRAPH"
	.align	4
	.sectionentsize	8
	.align		4
        /*0000*/ 	.word	0x00000000
	.align		4
        /*0004*/ 	.word	0xffffffff
	.align		4
        /*0008*/ 	.word	0x00000000
	.align		4
        /*000c*/ 	.word	0xfffffffe
	.align		4
        /*0010*/ 	.word	0x00000000
	.align		4
        /*0014*/ 	.word	0xfffffffd
	.align		4
        /*0018*/ 	.word	0x00000000
	.align		4
        /*001c*/ 	.word	0xfffffffc


//--------------------- .text.triton_poi_fused__to_copy__unsafe_index_add_arange_clamp_mul_sub_0 --------------------------
	.section	.text.triton_poi_fused__to_copy__unsafe_index_add_arange_clamp_mul_sub_0,"ax",@progbits
	.align	128
        .global         triton_poi_fused__to_copy__unsafe_index_add_arange_clamp_mul_sub_0
        .type           triton_poi_fused__to_copy__unsafe_index_add_arange_clamp_mul_sub_0,@function
        .size           triton_poi_fused__to_copy__unsafe_index_add_arange_clamp_mul_sub_0,(.L_x_1 - triton_poi_fused__to_copy__unsafe_index_add_arange_clamp_mul_sub_0)
        .other          triton_poi_fused__to_copy__unsafe_index_add_arange_clamp_mul_sub_0,@"STO_CUDA_ENTRY STV_DEFAULT"
triton_poi_fused__to_copy__unsafe_index_add_arange_clamp_mul_sub_0:
.text.triton_poi_fused__to_copy__unsafe_index_add_arange_clamp_mul_sub_0:
[----:B------:R-:W0:Y:S01]  /*0000*/  LDC R1, c[0x0][0x28] ;  /* 0x00000a00ff017b82 */ /* 0x000e220000000800 */
[----:B------:R-:W1:Y:S01]  /*0010*/  S2R R0, SR_TID.X ;  /* 0x0000000000007919 */ /* 0x000e620000002100 */
[----:B------:R-:W-:Y:S01]  /*0020*/  ULDC.64 UR6, c[0x0][0x210] ;  /* 0x0000840000067ab9 */ /* 0x000fe20000000a00 */
[----:B------:R-:W-:Y:S01]  /*0030*/  CS2R R50, SRZ ;  /* 0x0000000000327805 */ /* 0x000fe2000001ff00 */
[----:B------:R-:W-:Y:S01]  /*0040*/  ULDC.64 UR4, c[0x0][0x208] ;  /* 0x0000820000047ab9 */ /* 0x000fe20000000a00 */
[----:B------:R-:W2:Y:S01]  /*0050*/  S2R R19, SR_CTAID.X ;  /* 0x0000000000137919 */ /* 0x000ea20000002500 */
[----:B-1----:R-:W-:-:S05]  /*0060*/  IMAD.SHL.U32 R0, R0, 0x4, RZ ;  /* 0x0000000400007824 */ /* 0x002fca00078e00ff */
[----:B------:R-:W-:-:S05]  /*0070*/  LOP3.LUT R0, R0, 0x1fc, RZ, 0xc0, !PT ;  /* 0x000001fc00007812 */ /* 0x000fca00078ec0ff */
[----:B--2---:R-:W-:-:S04]  /*0080*/  IMAD R19, R19, 0x400, R0 ;  /* 0x0000040013137824 */ /* 0x004fc800078e0200 */
[C---:B------:R-:W-:Y:S02]  /*0090*/  VIADD R13, R19.reuse, 0x202 ;  /* 0x00000202130d7836 */ /* 0x040fe40000000000 */
[----:B------:R-:W-:Y:S02]  /*00a0*/  VIADD R10, R19, 0x201 ;  /* 0x00000201130a7836 */ /* 0x000fe40000000000 */
[----:B------:R-:W-:-:S04]  /*00b0*/  IMAD.HI R0, R13, 0x6d978b8f, RZ ;  /* 0x6d978b8f0d007827 */ /* 0x000fc800078e02ff */
[----:B------:R-:W-:Y:S01]  /*00c0*/  IMAD.HI R44, R13, 0x17753347, RZ ;  /* 0x177533470d2c7827 */ /* 0x000fe200078e02ff */
[----:B------:R-:W-:-:S03]  /*00d0*/  SHF.R.U32.HI R3, RZ, 0x1f, R0 ;  /* 0x0000001fff037819 */ /* 0x000fc60000011600 */
[----:B------:R-:W-:Y:S01]  /*00e0*/  IMAD.HI R2, R10, 0x6d978b8f, RZ ;  /* 0x6d978b8f0a027827 */ /* 0x000fe200078e02ff */
[----:B------:R-:W-:Y:S02]  /*00f0*/  SHF.R.U32.HI R9, RZ, 0x1f, R44 ;  /* 0x0000001fff097819 */ /* 0x000fe4000001162c */
[----:B------:R-:W-:Y:S01]  /*0100*/  LEA.HI.SX32 R0, R0, R3, 0x19 ;  /* 0x0000000300007211 */ /* 0x000fe200078fcaff */
[----:B------:R-:W-:Y:S01]  /*0110*/  IMAD.HI R4, R10, 0x17753347, RZ ;  /* 0x177533470a047827 */ /* 0x000fe200078e02ff */
[----:B------:R-:W-:Y:S02]  /*0120*/  LEA.HI.SX32 R44, R44, R9, 0x13 ;  /* 0x000000092c2c7211 */ /* 0x000fe400078f9aff */
[----:B------:R-:W-:Y:S01]  /*0130*/  SHF.R.U32.HI R3, RZ, 0x1f, R2 ;  /* 0x0000001fff037819 */ /* 0x000fe20000011602 */
[C---:B------:R-:W-:Y:S01]  /*0140*/  VIADD R9, R19.reuse, 0x2 ;  /* 0x0000000213097836 */ /* 0x040fe20000000000 */
[----:B------:R-:W-:Y:S01]  /*0150*/  SHF.R.U32.HI R7, RZ, 0x1f, R4 ;  /* 0x0000001fff077819 */ /* 0x000fe20000011604 */
[----:B------:R-:W-:Y:S01]  /*0160*/  VIADD R8, R19, 0x3 ;  /* 0x0000000313087836 */ /* 0x000fe20000000000 */
[----:B------:R-:W-:Y:S01]  /*0170*/  LEA.HI.SX32 R3, R2, R3, 0x19 ;  /* 0x0000000302037211 */ /* 0x000fe200078fcaff */
[----:B------:R-:W-:Y:S01]  /*0180*/  IMAD.HI R6, R9, 0x6d978b8f, RZ ;  /* 0x6d978b8f09067827 */ /* 0x000fe200078e02ff */
[----:B------:R-:W-:-:S03]  /*0190*/  LEA.HI.SX32 R2, R4, R7, 0x13 ;  /* 0x0000000704027211 */ /* 0x000fc600078f9aff */
[----:B------:R-:W-:Y:S01]  /*01a0*/  IMAD.HI R12, R9, 0x17753347, RZ ;  /* 0x17753347090c7827 */ /* 0x000fe200078e02ff */
[----:B------:R-:W-:-:S03]  /*01b0*/  SHF.R.U32.HI R11, RZ, 0x1f, R6 ;  /* 0x0000001fff0b7819 */ /* 0x000fc60000011606 */
[----:B------:R-:W-:Y:S01]  /*01c0*/  VIADD R7, R19, 0x1 ;  /* 0x0000000113077836 */ /* 0x000fe20000000000 */
[----:B------:R-:W-:Y:S01]  /*01d0*/  SHF.R.U32.HI R17, RZ, 0x1f, R12 ;  /* 0x0000001fff117819 */ /* 0x000fe2000001160c */
[----:B------:R-:W-:Y:S01]  /*01e0*/  IMAD.HI R5, R8, 0x6d978b8f, RZ ;  /* 0x6d978b8f08057827 */ /* 0x000fe200078e02ff */
[----:B------:R-:W-:Y:S02]  /*01f0*/  LEA.HI.SX32 R6, R6, R11, 0x19 ;  /* 0x0000000b06067211 */ /* 0x000fe400078fcaff */
[----:B------:R-:W-:Y:S01]  /*0200*/  LEA.HI.SX32 R11, R12, R17, 0x13 ;  /* 0x000000110c0b7211 */ /* 0x000fe200078f9aff */
[----:B------:R-:W-:Y:S01]  /*0210*/  IMAD.HI R26, R7, 0x17753347, RZ ;  /* 0x17753347071a7827 */ /* 0x000fe200078e02ff */
[----:B------:R-:W-:-:S03]  /*0220*/  SHF.R.U32.HI R4, RZ, 0x1f, R5 ;  /* 0x0000001fff047819 */ /* 0x000fc60000011605 */
[C---:B------:R-:W-:Y:S01]  /*0230*/  IMAD R13, R0.reuse, -0x12b, R13 ;  /* 0xfffffed5000d7824 */ /* 0x040fe200078e020d */
[----:B------:R-:W-:Y:S01]  /*0240*/  SHF.R.U32.HI R17, RZ, 0x1f, R26 ;  /* 0x0000001fff117819 */ /* 0x000fe2000001161a */
[----:B------:R-:W-:Y:S01]  /*0250*/  IMAD.HI R12, R0, 0x6d978b8f, RZ ;  /* 0x6d978b8f000c7827 */ /* 0x000fe200078e02ff */
[----:B------:R-:W-:Y:S02]  /*0260*/  LEA.HI.SX32 R5, R5, R4, 0x19 ;  /* 0x0000000405057211 */ /* 0x000fe400078fcaff */
[----:B------:R-:W-:Y:S01]  /*0270*/  LEA.HI.SX32 R26, R26, R17, 0x13 ;  /* 0x000000111a1a7211 */ /* 0x000fe200078f9aff */
[----:B------:R-:W-:Y:S01]  /*0280*/  IMAD R17, R3, -0x12b, R10 ;  /* 0xfffffed503117824 */ /* 0x000fe200078e020a */
[----:B------:R-:W-:Y:S01]  /*0290*/  I2FP.F32.S32 R18, R13 ;  /* 0x0000000d00127245 */ /* 0x000fe20000201400 */
[----:B------:R-:W-:Y:S01]  /*02a0*/  IMAD.HI R16, R8, 0x17753347, RZ ;  /* 0x1775334708107827 */ /* 0x000fe200078e02ff */
[----:B------:R-:W-:-:S03]  /*02b0*/  SHF.R.U32.HI R13, RZ, 0x1f, R12 ;  /* 0x0000001fff0d7819 */ /* 0x000fc6000001160c */
[----:B------:R-:W-:Y:S01]  /*02c0*/  IMAD.HI R10, R5, 0x6d978b8f, RZ ;  /* 0x6d978b8f050a7827 */ /* 0x000fe200078e02ff */
[----:B------:R-:W-:-:S03]  /*02d0*/  LEA.HI.SX32 R13, R12, R13, 0x19 ;  /* 0x0000000d0c0d7211 */ /* 0x000fc600078fcaff */
[----:B------:R-:W-:Y:S01]  /*02e0*/  FMUL R18, R18, 0.010067113675177097321 ;  /* 0x3c24f08912127820 */ /* 0x000fe20000400000 */
[----:B------:R-:W-:Y:S01]  /*02f0*/  I2FP.F32.S32 R12, R17 ;  /* 0x00000011000c7245 */ /* 0x000fe20000201400 */
[----:B------:R-:W-:Y:S01]  /*0300*/  IMAD R8, R5, -0x12b, R8 ;  /* 0xfffffed505087824 */ /* 0x000fe200078e0208 */
[----:B------:R-:W-:Y:S01]  /*0310*/  SHF.R.U32.HI R15, RZ, 0x1f, R16 ;  /* 0x0000001fff0f7819 */ /* 0x000fe20000011610 */
[----:B------:R-:W-:Y:S01]  /*0320*/  IMAD.HI R4, R7, 0x6d978b8f, RZ ;  /* 0x6d978b8f07047827 */ /* 0x000fe200078e02ff */
[----:B------:R-:W-:-:S03]  /*0330*/  SHF.R.U32.HI R21, RZ, 0x1f, R10 ;  /* 0x0000001fff157819 */ /* 0x000fc6000001160a */
[----:B------:R-:W-:Y:S01]  /*0340*/  FMUL R12, R12, 0.010067113675177097321 ;  /* 0x3c24f0890c0c7820 */ /* 0x000fe20000400000 */
[----:B------:R-:W-:Y:S01]  /*0350*/  I2FP.F32.S32 R8, R8 ;  /* 0x0000000800087245 */ /* 0x000fe20000201400 */
[----:B------:R-:W-:Y:S01]  /*0360*/  IMAD.HI R14, R3, 0x6d978b8f, RZ ;  /* 0x6d978b8f030e7827 */ /* 0x000fe200078e02ff */
[----:B------:R-:W-:Y:S02]  /*0370*/  LEA.HI.SX32 R16, R16, R15, 0x13 ;  /* 0x0000000f10107211 */ /* 0x000fe400078f9aff */
[----:B------:R-:W-:Y:S01]  /*0380*/  FMNMX R56, RZ, R12, !PT ;  /* 0x0000000cff387209 */ /* 0x000fe20007800000 */
[----:B------:R-:W-:Y:S01]  /*0390*/  IMAD R20, R6, -0x12b, R9 ;  /* 0xfffffed506147824 */ /* 0x000fe200078e0209 */
[----:B------:R-:W-:Y:S01]  /*03a0*/  SHF.R.U32.HI R15, RZ, 0x1f, R4 ;  /* 0x0000001fff0f7819 */ /* 0x000fe20000011604 */
[----:B------:R-:W-:Y:S01]  /*03b0*/  FMUL R8, R8, 0.010067113675177097321 ;  /* 0x3c24f08908087820 */ /* 0x000fe20000400000 */
[----:B------:R-:W-:Y:S01]  /*03c0*/  FMNMX R17, RZ, R18, !PT ;  /* 0x00000012ff117209 */ /* 0x000fe20007800000 */
[----:B------:R-:W-:Y:S01]  /*03d0*/  IMAD.HI R9, R6, 0x6d978b8f, RZ ;  /* 0x6d978b8f06097827 */ /* 0x000fe200078e02ff */
[----:B------:R-:W-:-:S02]  /*03e0*/  LEA.HI.SX32 R10, R10, R21, 0x19 ;  /* 0x000000150a0a7211 */ /* 0x000fc400078fcaff */
[----:B------:R-:W1:Y:S01]  /*03f0*/  F2I.TRUNC.NTZ R21, R56 ;  /* 0x0000003800157305 */ /* 0x000e62000020f100 */
[----:B------:R-:W-:Y:S01]  /*0400*/  LEA.HI.SX32 R4, R4, R15, 0x19 ;  /* 0x0000000f04047211 */ /* 0x000fe200078fcaff */
[----:B------:R-:W-:Y:S01]  /*0410*/  IMAD R0, R13, -0x12b, R0 ;  /* 0xfffffed50d007824 */ /* 0x000fe200078e0200 */
[----:B------:R-:W-:Y:S01]  /*0420*/  SHF.R.U32.HI R15, RZ, 0x1f, R14 ;  /* 0x0000001fff0f7819 */ /* 0x000fe2000001160e */
[----:B------:R-:W-:Y:S01]  /*0430*/  IMAD R10, R10, -0x12b, R5 ;  /* 0xfffffed50a0a7824 */ /* 0x000fe200078e0205 */
[----:B------:R-:W-:Y:S01]  /*0440*/  FMNMX R8, RZ, R8, !PT ;  /* 0x00000008ff087209 */ /* 0x000fe20007800000 */
[----:B------:R-:W-:Y:S01]  /*0450*/  IMAD R7, R4, -0x12b, R7 ;  /* 0xfffffed504077824 */ /* 0x000fe200078e0207 */
[----:B------:R-:W-:Y:S01]  /*0460*/  SHF.R.U32.HI R12, RZ, 0x1f, R9 ;  /* 0x0000001fff0c7819 */ /* 0x000fe20000011609 */
[----:B------:R-:W2:Y:S01]  /*0470*/  F2I.TRUNC.NTZ R52, R17 ;  /* 0x0000001100347305 */ /* 0x000ea2000020f100 */
[----:B------:R-:W-:Y:S01]  /*0480*/  LEA.HI.SX32 R14, R14, R15, 0x19 ;  /* 0x0000000f0e0e7211 */ /* 0x000fe200078fcaff */
[----:B------:R-:W-:Y:S01]  /*0490*/  IMAD.HI R15, R4, 0x6d978b8f, RZ ;  /* 0x6d978b8f040f7827 */ /* 0x000fe200078e02ff */
[----:B------:R-:W-:-:S02]  /*04a0*/  I2FP.F32.S32 R20, R20 ;  /* 0x0000001400147245 */ /* 0x000fc40000201400 */
[----:B------:R-:W-:Y:S01]  /*04b0*/  LEA.HI.SX32 R9, R9, R12, 0x19 ;  /* 0x0000000c09097211 */ /* 0x000fe200078fcaff */
[----:B------:R-:W-:Y:S01]  /*04c0*/  IMAD R14, R14, -0x12b, R3 ;  /* 0xfffffed50e0e7824 */ /* 0x000fe200078e0203 */
[----:B------:R-:W-:Y:S01]  /*04d0*/  I2FP.F32.S32 R7, R7 ;  /* 0x0000000700077245 */ /* 0x000fe20000201400 */
[----:B------:R-:W3:Y:S01]  /*04e0*/  F2I.TRUNC.NTZ R54, R8 ;  /* 0x0000000800367305 */ /* 0x000ee2000020f100 */
[----:B------:R-:W-:Y:S01]  /*04f0*/  FMUL R20, R20, 0.010067113675177097321 ;  /* 0x3c24f08914147820 */ /* 0x000fe20000400000 */
[----:B------:R-:W-:Y:S01]  /*0500*/  IMAD R3, R9, -0x12b, R6 ;  /* 0xfffffed509037824 */ /* 0x000fe200078e0206 */
[----:B-1----:R-:W-:Y:S01]  /*0510*/  ISETP.LT.U32.AND P1, PT, R21, 0x2, PT ;  /* 0x000000021500780c */ /* 0x002fe20003f21070 */
[----:B------:R-:W-:Y:S01]  /*0520*/  FMUL R7, R7, 0.010067113675177097321 ;  /* 0x3c24f08907077820 */ /* 0x000fe20000400000 */
[----:B------:R-:W-:Y:S01]  /*0530*/  SHF.R.S32.HI R9, RZ, 0x1f, R21 ;  /* 0x0000001fff097819 */ /* 0x000fe20000011415 */
[----:B------:R-:W-:Y:S01]  /*0540*/  IMAD.SHL.U32 R44, R44, 0x10, RZ ;  /* 0x000000102c2c7824 */ /* 0x000fe200078e00ff */
[----:B--2---:R-:W-:Y:S01]  /*0550*/  ISETP.LT.U32.AND P2, PT, R52, 0x2, PT ;  /* 0x000000023400780c */ /* 0x004fe20003f41070 */
[----:B------:R-:W-:Y:S01]  /*0560*/  IMAD.SHL.U32 R2, R2, 0x10, RZ ;  /* 0x0000001002027824 */ /* 0x000fe200078e00ff */
[----:B------:R-:W-:Y:S01]  /*0570*/  SHF.R.S32.HI R12, RZ, 0x1f, R52 ;  /* 0x0000001fff0c7819 */ /* 0x000fe20000011434 */
[----:B------:R-:W-:Y:S01]  /*0580*/  IMAD.SHL.U32 R16, R16, 0x10, RZ ;  /* 0x0000001010107824 */ /* 0x000fe200078e00ff */
[----:B------:R-:W-:-:S02]  /*0590*/  FMNMX R55, RZ, R20, !PT ;  /* 0x00000014ff377209 */ /* 0x000fc40007800000 */
[C---:B------:R-:W-:Y:S02]  /*05a0*/  ISETP.LT.AND.EX P1, PT, R9.reuse, RZ, PT, P1 ;  /* 0x000000ff0900720c */ /* 0x040fe40003f21310 */
[----:B------:R-:W-:Y:S01]  /*05b0*/  ISETP.LT.AND.EX P2, PT, R12, RZ, PT, P2 ;  /* 0x000000ff0c00720c */ /* 0x000fe20003f41320 */
[----:B------:R-:W1:Y:S01]  /*05c0*/  F2I.TRUNC.NTZ R13, R55 ;  /* 0x00000037000d7305 */ /* 0x000e62000020f100 */
[----:B------:R-:W-:Y:S02]  /*05d0*/  FMNMX R7, RZ, R7, !PT ;  /* 0x00000007ff077209 */ /* 0x000fe40007800000 */
[----:B------:R-:W-:Y:S02]  /*05e0*/  SHF.R.U32.HI R18, RZ, 0x1f, R15 ;  /* 0x0000001fff127819 */ /* 0x000fe4000001160f */
[----:B---3--:R-:W-:Y:S02]  /*05f0*/  ISETP.LT.U32.AND P0, PT, R54, 0x2, PT ;  /* 0x000000023600780c */ /* 0x008fe40003f01070 */
[----:B------:R-:W-:Y:S01]  /*0600*/  SHF.R.S32.HI R5, RZ, 0x1f, R54 ;  /* 0x0000001fff057819 */ /* 0x000fe20000011436 */
[----:B------:R-:W2:Y:S01]  /*0610*/  F2I.TRUNC.NTZ R6, R7 ;  /* 0x0000000700067305 */ /* 0x000ea2000020f100 */
[----:B------:R-:W-:-:S02]  /*0620*/  SEL R23, R9, RZ, P1 ;  /* 0x000000ff09177207 */ /* 0x000fc40000800000 */
[----:B------:R-:W-:Y:S02]  /*0630*/  I2FP.F32.S32 R0, R0 ;  /* 0x0000000000007245 */ /* 0x000fe40000201400 */
[----:B------:R-:W-:Y:S02]  /*0640*/  SEL R9, R52, 0x2, P2 ;  /* 0x0000000234097807 */ /* 0x000fe40001000000 */
[----:B------:R-:W-:Y:S01]  /*0650*/  I2FP.F32.S32 R14, R14 ;  /* 0x0000000e000e7245 */ /* 0x000fe20000201400 */
[----:B------:R-:W-:Y:S01]  /*0660*/  FMUL R0, R0, 0.010067113675177097321 ;  /* 0x3c24f08900007820 */ /* 0x000fe20000400000 */
[----:B------:R-:W-:Y:S02]  /*0670*/  LEA.HI.SX32 R15, R15, R18, 0x19 ;  /* 0x000000120f0f7211 */ /* 0x000fe400078fcaff */
[----:B------:R-:W-:Y:S01]  /*0680*/  ISETP.LT.AND.EX P0, PT, R5, RZ, PT, P0 ;  /* 0x000000ff0500720c */ /* 0x000fe20003f01300 */
[----:B------:R-:W-:Y:S01]  /*0690*/  FMUL R14, R14, 0.010067113675177097321 ;  /* 0x3c24f0890e0e7820 */ /* 0x000fe20000400000 */
[----:B------:R-:W-:Y:S01]  /*06a0*/  SEL R12, R12, RZ, P2 ;  /* 0x000000ff0c0c7207 */ /* 0x000fe20001000000 */
[----:B------:R-:W-:Y:S01]  /*06b0*/  IMAD R15, R15, -0x12b, R4 ;  /* 0xfffffed50f0f7824 */ /* 0x000fe200078e0204 */
[----:B------:R-:W-:-:S02]  /*06c0*/  SEL R18, R21, 0x2, P1 ;  /* 0x0000000215127807 */ /* 0x000fc40000800000 */
[C---:B------:R-:W-:Y:S02]  /*06d0*/  LEA R28, P2, R9.reuse, UR6, 0x2 ;  /* 0x00000006091c7c11 */ /* 0x040fe4000f8410ff */
[----:B------:R-:W-:Y:S02]  /*06e0*/  I2FP.F32.S32 R10, R10 ;  /* 0x0000000a000a7245 */ /* 0x000fe40000201400 */
[----:B------:R-:W-:Y:S02]  /*06f0*/  SEL R20, R54, 0x2, P0 ;  /* 0x0000000236147807 */ /* 0x000fe40000000000 */
[----:B------:R-:W-:Y:S01]  /*0700*/  LEA R32, P1, R18, UR6, 0x2 ;  /* 0x0000000612207c11 */ /* 0x000fe2000f8210ff */
[----:B------:R-:W-:Y:S01]  /*0710*/  FMUL R38, R10, 0.010067113675177097321 ;  /* 0x3c24f0890a267820 */ /* 0x000fe20000400000 */
[----:B------:R-:W-:Y:S02]  /*0720*/  LEA.HI.X R29, R9, UR7, R12, 0x2, P2 ;  /* 0x00000007091d7c11 */ /* 0x000fe400090f140c */
[----:B------:R-:W-:-:S02]  /*0730*/  FMNMX R9, RZ, R0, !PT ;  /* 0x00000000ff097209 */ /* 0x000fc40007800000 */
[----:B------:R-:W-:Y:S02]  /*0740*/  I2FP.F32.S32 R3, R3 ;  /* 0x0000000300037245 */ /* 0x000fe40000201400 */
[----:B------:R-:W-:Y:S02]  /*0750*/  SEL R5, R5, RZ, P0 ;  /* 0x000000ff05057207 */ /* 0x000fe40000000000 */
[----:B------:R-:W-:Y:S01]  /*0760*/  FMNMX R27, RZ, R14, !PT ;  /* 0x0000000eff1b7209 */ /* 0x000fe20007800000 */
[----:B------:R-:W-:Y:S01]  /*0770*/  FMUL R3, R3, 0.010067113675177097321 ;  /* 0x3c24f08903037820 */ /* 0x000fe20000400000 */
[----:B------:R-:W-:Y:S02]  /*0780*/  LEA R58, P0, R20, UR6, 0x2 ;  /* 0x00000006143a7c11 */ /* 0x000fe4000f8010ff */
[----:B------:R-:W-:Y:S01]  /*0790*/  LEA.HI.X R33, R18, UR7, R23, 0x2, P1 ;  /* 0x0000000712217c11 */ /* 0x000fe200088f1417 */
[----:B------:R-:W-:Y:S01]  /*07a0*/  F2I.TRUNC.NTZ R10, R27 ;  /* 0x0000001b000a7305 */ /* 0x000fe2000020f100 */
[----:B-1----:R-:W-:Y:S01]  /*07b0*/  ISETP.LT.U32.AND P1, PT, R13, 0x2, PT ;  /* 0x000000020d00780c */ /* 0x002fe20003f21070 */
[----:B------:R-:W-:Y:S01]  /*07c0*/  VIADD R18, R19, 0x200 ;  /* 0x0000020013127836 */ /* 0x000fe20000000000 */
[----:B------:R-:W-:-:S02]  /*07d0*/  SHF.R.S32.HI R4, RZ, 0x1f, R13 ;  /* 0x0000001fff047819 */ /* 0x000fc4000001140d */
[----:B------:R-:W-:Y:S02]  /*07e0*/  LEA.HI.X R59, R20, UR7, R5, 0x2, P0 ;  /* 0x00000007143b7c11 */ /* 0x000fe400080f1405 */
[----:B--2---:R-:W-:Y:S01]  /*07f0*/  ISETP.LT.U32.AND P0, PT, R6, 0x2, PT ;  /* 0x000000020600780c */ /* 0x004fe20003f01070 */
[----:B------:R-:W1:Y:S01]  /*0800*/  F2I.TRUNC.NTZ R23, R9 ;  /* 0x0000000900177305 */ /* 0x000e62000020f100 */
[----:B------:R-:W-:Y:S02]  /*0810*/  SHF.R.S32.HI R5, RZ, 0x1f, R6 ;  /* 0x0000001fff057819 */ /* 0x000fe40000011406 */
[----:B------:R-:W-:Y:S02]  /*0820*/  FMNMX R38, RZ, R38, !PT ;  /* 0x00000026ff267209 */ /* 0x000fe40007800000 */
[----:B------:R-:W-:Y:S02]  /*0830*/  ISETP.LT.AND.EX P1, PT, R4, RZ, PT, P1 ;  /* 0x000000ff0400720c */ /* 0x000fe40003f21310 */
[----:B------:R-:W-:Y:S01]  /*0840*/  FMNMX R22, RZ, R3, !PT ;  /* 0x00000003ff167209 */ /* 0x000fe20007800000 */
[----:B------:R-:W2:Y:S01]  /*0850*/  F2I.TRUNC.NTZ R39, R38 ;  /* 0x0000002600277305 */ /* 0x000ea2000020f100 */
[----:B------:R-:W-:-:S02]  /*0860*/  ISETP.LT.AND.EX P0, PT, R5, RZ, PT, P0 ;  /* 0x000000ff0500720c */ /* 0x000fc40003f01300 */
[----:B------:R-:W-:Y:S02]  /*0870*/  SEL R0, R13, 0x2, P1 ;  /* 0x000000020d007807 */ /* 0x000fe40000800000 */
[----:B------:R-:W-:Y:S02]  /*0880*/  I2FP.F32.S32 R15, R15 ;  /* 0x0000000f000f7245 */ /* 0x000fe40000201400 */
[----:B------:R-:W-:Y:S01]  /*0890*/  SEL R25, R4, RZ, P1 ;  /* 0x000000ff04197207 */ /* 0x000fe20000800000 */
[----:B------:R-:W3:Y:S01]  /*08a0*/  F2I.TRUNC.NTZ R20, R22 ;  /* 0x0000001600147305 */ /* 0x000ee2000020f100 */
[----:B------:R-:W-:Y:S01]  /*08b0*/  SEL R12, R6, 0x2, P0 ;  /* 0x00000002060c7807 */ /* 0x000fe20000000000 */
[----:B------:R-:W-:Y:S01]  /*08c0*/  FMUL R3, R15, 0.010067113675177097321 ;  /* 0x3c24f0890f037820 */ /* 0x000fe20000400000 */
[----:B------:R-:W-:Y:S01]  /*08d0*/  LEA R4, P1, R0, UR6, 0x2 ;  /* 0x0000000600047c11 */ /* 0x000fe2000f8210ff */
[----:B-1----:R-:W-:Y:S01]  /*08e0*/  IMAD.SHL.U32 R34, R23, 0x4, RZ ;  /* 0x0000000417227824 */ /* 0x002fe200078e00ff */
[----:B------:R-:W-:Y:S01]  /*08f0*/  SEL R31, R5, RZ, P0 ;  /* 0x000000ff051f7207 */ /* 0x000fe20000000000 */
[----:B------:R-:W-:Y:S01]  /*0900*/  IMAD.SHL.U32 R15, R10, 0x4, RZ ;  /* 0x000000040a0f7824 */ /* 0x000fe200078e00ff */
[----:B------:R-:W-:Y:S01]  /*0910*/  LEA R48, P0, R12, UR6, 0x2 ;  /* 0x000000060c307c11 */ /* 0x000fe2000f8010ff */
[----:B------:R-:W-:Y:S01]  /*0920*/  IMAD.WIDE R36, R34, 0x4, R28 ;  /* 0x0000000422247825 */ /* 0x000fe200078e021c */
[----:B------:R-:W-:-:S02]  /*0930*/  LEA.HI.X R5, R0, UR7, R25, 0x2, P1 ;  /* 0x0000000700057c11 */ /* 0x000fc400088f1419 */
[----:B------:R-:W-:Y:S01]  /*0940*/  ISETP.GE.AND P1, PT, R18, 0x105eac, PT ;  /* 0x00105eac1200780c */ /* 0x000fe20003f26270 */
[----:B--2---:R-:W-:Y:S01]  /*0950*/  IMAD.SHL.U32 R0, R39, 0x4, RZ ;  /* 0x0000000427007824 */ /* 0x004fe200078e00ff */
[----:B------:R-:W-:Y:S01]  /*0960*/  LEA.HI.X R49, R12, UR7, R31, 0x2, P0 ;  /* 0x000000070c317c11 */ /* 0x000fe200080f141f */
[----:B------:R-:W-:Y:S01]  /*0970*/  IMAD.WIDE R30, R15, 0x4, R32 ;  /* 0x000000040f1e7825 */ /* 0x000fe200078e0220 */
[----:B------:R-:W-:Y:S02]  /*0980*/  FMNMX R3, RZ, R3, !PT ;  /* 0x00000003ff037209 */ /* 0x000fe40007800000 */
[----:B------:R-:W-:Y:S01]  /*0990*/  ISETP.GE.AND P2, PT, R19, 0x105eac, PT ;  /* 0x00105eac1300780c */ /* 0x000fe20003f46270 */
[----:B------:R-:W-:Y:S01]  /*09a0*/  IMAD.WIDE R36, R44, 0x4, R36 ;  /* 0x000000042c247825 */ /* 0x000fe200078e0224 */
[----:B------:R-:W1:Y:S03]  /*09b0*/  F2I.TRUNC.NTZ R14, R3 ;  /* 0x00000003000e7305 */ /* 0x000e66000020f100 */
[----:B---3--:R-:W-:-:S02]  /*09c0*/  IMAD.SHL.U32 R57, R20, 0x4, RZ ;  /* 0x0000000414397824 */ /* 0x008fc400078e00ff */
[----:B------:R-:W-:Y:S01]  /*09d0*/  IMAD.WIDE R24, R0, 0x4, R58 ;  /* 0x0000000400187825 */ /* 0x000fe200078e023a */
[----:B------:R2:W3:Y:S03]  /*09e0*/  @!P1 LDG.E.EL R50, desc[UR4][R36.64+0x4] ;  /* 0x0000040424329981 */ /* 0x0004e6000c2e1900 */
[----:B------:R-:W-:Y:S01]  /*09f0*/  IMAD.WIDE R30, R2, 0x4, R30 ;  /* 0x00000004021e7825 */ /* 0x000fe200078e021e */
[----:B------:R-:W-:Y:S02]  /*0a00*/  CS2R R42, SRZ ;  /* 0x00000000002a7805 */ /* 0x000fe4000001ff00 */
[----:B------:R-:W-:Y:S01]  /*0a10*/  VIMNMX R61, R10, 0x2, PT ;  /* 0x000000020a3d7848 */ /* 0x000fe20003fe0100 */
[----:B------:R-:W-:Y:S01]  /*0a20*/  IMAD.WIDE R40, R57, 0x4, R4 ;  /* 0x0000000439287825 */ /* 0x000fe200078e0204 */
[----:B------:R4:W5:Y:S03]  /*0a30*/  @!P1 LDG.E.EL R51, desc[UR4][R30.64+0x4] ;  /* 0x000004041e339981 */ /* 0x000966000c2e1900 */
[----:B--2---:R-:W-:-:S02]  /*0a40*/  IMAD.SHL.U32 R37, R11, 0x10, RZ ;  /* 0x000000100b257824 */ /* 0x004fc400078e00ff */
[----:B------:R-:W-:Y:S01]  /*0a50*/  IMAD.WIDE R24, R16, 0x4, R24 ;  /* 0x0000000410187825 */ /* 0x000fe200078e0218 */
[----:B------:R-:W-:-:S03]  /*0a60*/  VIMNMX R11, R23, 0x2, PT ;  /* 0x00000002170b7848 */ /* 0x000fc60003fe0100 */
[----:B----4-:R-:W-:Y:S01]  /*0a70*/  IMAD.MOV.U32 R30, RZ, RZ, 0x10 ;  /* 0x00000010ff1e7424 */ /* 0x010fe200078e00ff */
[----:B------:R1:W2:Y:S01]  /*0a80*/  @!P2 LDG.E.EL R43, desc[UR4][R24.64+0x4] ;  /* 0x00000404182ba981 */ /* 0x0002a2000c2e1900 */
[----:B------:R-:W-:Y:S02]  /*0a90*/  IMAD.MOV.U32 R31, RZ, RZ, 0x0 ;  /* 0x00000000ff1f7424 */ /* 0x000fe400078e00ff */
[----:B------:R-:W-:Y:S02]  /*0aa0*/  IMAD.MOV.U32 R36, RZ, RZ, RZ ;  /* 0x000000ffff247224 */ /* 0x000fe400078e00ff */
[----:B------:R-:W-:-:S04]  /*0ab0*/  IMAD.WIDE R40, R37, 0x4, R40 ;  /* 0x0000000425287825 */ /* 0x000fc800078e0228 */
[----:B------:R-:W-:Y:S01]  /*0ac0*/  IMAD.WIDE R60, R61, 0x10, R30 ;  /* 0x000000103d3c7825 */ /* 0x000fe200078e021e */
[----:B------:R4:W2:Y:S03]  /*0ad0*/  @!P2 LDG.E.EL R36, desc[UR4][R40.64+0x4] ;  /* 0x000004042824a981 */ /* 0x0008a6000c2e1900 */
[----:B-1----:R-:W-:Y:S01]  /*0ae0*/  IMAD.SHL.U32 R25, R14, 0x4, RZ ;  /* 0x000000040e197824 */ /* 0x002fe200078e00ff */
[----:B------:R-:W-:Y:S01]  /*0af0*/  IADD3 R32, P0, R60, R32, RZ ;  /* 0x000000203c207210 */ /* 0x000fe20007f1e0ff */
[----:B------:R-:W-:Y:S02]  /*0b00*/  IMAD.SHL.U32 R26, R26, 0x10, RZ ;  /* 0x000000101a1a7824 */ /* 0x000fe400078e00ff */
[----:B------:R-:W-:-:S04]  /*0b10*/  IMAD.WIDE R46, R25, 0x4, R48 ;  /* 0x00000004192e7825 */ /* 0x000fc800078e0230 */
[----:B----4-:R-:W-:-:S04]  /*0b20*/  IMAD.WIDE R40, R11, 0x10, R30 ;  /* 0x000000100b287825 */ /* 0x010fc800078e021e */
[----:B------:R-:W-:Y:S01]  /*0b30*/  IMAD.X R33, R61, 0x1, R33, P0 ;  /* 0x000000013d217824 */ /* 0x000fe200000e0621 */
[----:B------:R-:W-:Y:S01]  /*0b40*/  IADD3 R28, P3, R40, R28, RZ ;  /* 0x0000001c281c7210 */ /* 0x000fe20007f7e0ff */
[----:B------:R-:W-:Y:S01]  /*0b50*/  IMAD.WIDE R46, R26, 0x4, R46 ;  /* 0x000000041a2e7825 */ /* 0x000fe200078e022e */
[----:B------:R-:W-:-:S03]  /*0b60*/  VIMNMX R11, R20, 0x2, PT ;  /* 0x00000002140b7848 */ /* 0x000fc60003fe0100 */
[----:B------:R-:W-:Y:S01]  /*0b70*/  IMAD.MOV.U32 R53, RZ, RZ, RZ ;  /* 0x000000ffff357224 */ /* 0x000fe200078e00ff */
[----:B------:R1:W4:Y:S01]  /*0b80*/  @!P2 LDG.E.EL R42, desc[UR4][R46.64+0x4] ;  /* 0x000004042e2aa981 */ /* 0x000322000c2e1900 */
[----:B------:R-:W-:-:S04]  /*0b90*/  IMAD.WIDE R32, R2, 0x4, R32 ;  /* 0x0000000402207825 */ /* 0x000fc800078e0220 */
[----:B------:R-:W-:Y:S01]  /*0ba0*/  IMAD.X R29, R41, 0x1, R29, P3 ;  /* 0x00000001291d7824 */ /* 0x000fe200018e061d */
[----:B------:R1:W2:Y:S01]  /*0bb0*/  @!P1 LDG.E.EL R53, desc[UR4][R32.64+0x4] ;  /* 0x0000040420359981 */ /* 0x0002a2000c2e1900 */
[----:B------:R-:W-:Y:S01]  /*0bc0*/  VIMNMX R35, R39, 0x2, PT ;  /* 0x0000000227237848 */ /* 0x000fe20003fe0100 */
[----:B------:R-:W-:Y:S01]  /*0bd0*/  IMAD.WIDE R28, R44, 0x4, R28 ;  /* 0x000000042c1c7825 */ /* 0x000fe200078e021c */
[----:B-1----:R-:W-:-:S03]  /*0be0*/  CS2R R46, SRZ ;  /* 0x00000000002e7805 */ /* 0x002fc6000001ff00 */
[----:B0-----:R-:W-:-:S03]  /*0bf0*/  IMAD.WIDE R32, R11, 0x10, R30 ;  /* 0x000000100b207825 */ /* 0x001fc600078e021e */
[----:B------:R0:W2:Y:S01]  /*0c00*/  @!P1 LDG.E.EL R47, desc[UR4][R28.64+0x4] ;  /* 0x000004041c2f9981 */ /* 0x0000a2000c2e1900 */
[----:B------:R-:W-:Y:S01]  /*0c10*/  IADD3 R4, P0, R32, R4, RZ ;  /* 0x0000000420047210 */ /* 0x000fe20007f1e0ff */
[----:B0-----:R-:W-:-:S04]  /*0c20*/  IMAD.WIDE R28, R35, 0x10, R30 ;  /* 0x00000010231c7825 */ /* 0x001fc800078e021e */
[----:B------:R-:W-:Y:S01]  /*0c30*/  IMAD.X R5, R33, 0x1, R5, P0 ;  /* 0x0000000121057824 */ /* 0x000fe200000e0605 */
[----:B------:R-:W-:Y:S02]  /*0c40*/  IADD3 R58, P3, R28, R58, RZ ;  /* 0x0000003a1c3a7210 */ /* 0x000fe40007f7e0ff */
[----:B------:R-:W-:Y:S01]  /*0c50*/  VIMNMX R11, R14, 0x2, PT ;  /* 0x000000020e0b7848 */ /* 0x000fe20003fe0100 */
[----:B------:R-:W-:-:S04]  /*0c60*/  IMAD.WIDE R4, R37, 0x4, R4 ;  /* 0x0000000425047825 */ /* 0x000fc800078e0204 */
[----:B------:R-:W-:Y:S01]  /*0c70*/  IMAD.X R59, R29, 0x1, R59, P3 ;  /* 0x000000011d3b7824 */ /* 0x000fe200018e063b */
[----:B------:R0:W2:Y:S01]  /*0c80*/  @!P2 LDG.E.EL R46, desc[UR4][R4.64+0x4] ;  /* 0x00000404042ea981 */ /* 0x0000a2000c2e1900 */
[----:B------:R-:W-:Y:S02]  /*0c90*/  IMAD.MOV.U32 R45, RZ, RZ, RZ ;  /* 0x000000ffff2d7224 */ /* 0x000fe400078e00ff */
[----:B------:R-:W-:-:S05]  /*0ca0*/  IMAD.WIDE R58, R16, 0x4, R58 ;  /* 0x00000004103a7825 */ /* 0x000fca00078e023a */
[----:B------:R1:W2:Y:S01]  /*0cb0*/  @!P2 LDG.E.EL R45, desc[UR4][R58.64+0x4] ;  /* 0x000004043a2da981 */ /* 0x0002a2000c2e1900 */
[----:B0-----:R-:W-:-:S03]  /*0cc0*/  IMAD.WIDE R4, R11, 0x10, R30 ;  /* 0x000000100b047825 */ /* 0x001fc600078e021e */
[----:B-1----:R-:W-:-:S05]  /*0cd0*/  IADD3 R58, P0, R4, R48, RZ ;  /* 0x00000030043a7210 */ /* 0x002fca0007f1e0ff */
[----:B------:R-:W-:Y:S01]  /*0ce0*/  IMAD.X R59, R5, 0x1, R49, P0 ;  /* 0x00000001053b7824 */ /* 0x000fe200000e0631 */
[----:B------:R-:W-:Y:S01]  /*0cf0*/  IADD3 R48, P0, R40, UR6, RZ ;  /* 0x0000000628307c10 */ /* 0x000fe2000ff1e0ff */
[----:B------:R-:W-:Y:S02]  /*0d00*/  IMAD.MOV.U32 R40, RZ, RZ, RZ ;  /* 0x000000ffff287224 */ /* 0x000fe400078e00ff */
[----:B------:R-:W-:Y:S01]  /*0d10*/  IMAD.WIDE R58, R26, 0x4, R58 ;  /* 0x000000041a3a7825 */ /* 0x000fe200078e023a */
[----:B------:R-:W-:-:S04]  /*0d20*/  IADD3.X R49, R41, UR7, RZ, P0, !PT ;  /* 0x0000000729317c10 */ /* 0x000fc800087fe4ff */
[----:B------:R0:W2:Y:S01]  /*0d30*/  @!P2 LDG.E.EL R40, desc[UR4][R58.64+0x4] ;  /* 0x000004043a28a981 */ /* 0x0000a2000c2e1900 */
[----:B------:R-:W-:-:S04]  /*0d40*/  IMAD.HI R35, R18, 0x6d978b8f, RZ ;  /* 0x6d978b8f12237827 */ /* 0x000fc800078e02ff */
[----:B0-----:R-:W-:Y:S01]  /*0d50*/  IMAD.WIDE R58, R52, 0x4, R48 ;  /* 0x00000004343a7825 */ /* 0x001fe200078e0230 */
[----:B------:R-:W-:-:S04]  /*0d60*/  IADD3 R48, P0, R60, UR6, RZ ;  /* 0x000000063c307c10 */ /* 0x000fc8000ff1e0ff */
[----:B------:R-:W-:Y:S02]  /*0d70*/  IADD3.X R49, R61, UR7, RZ, P0, !PT ;  /* 0x000000073d317c10 */ /* 0x000fe400087fe4ff */
[----:B------:R-:W-:Y:S01]  /*0d80*/  IADD3 R28, P0, R28, UR6, RZ ;  /* 0x000000061c1c7c10 */ /* 0x000fe2000ff1e0ff */
[----:B------:R-:W-:-:S03]  /*0d90*/  IMAD.WIDE R48, R21, 0x4, R48 ;  /* 0x0000000415307825 */ /* 0x000fc600078e0230 */
[----:B------:R-:W-:Y:S02]  /*0da0*/  IADD3.X R29, R29, UR7, RZ, P0, !PT ;  /* 0x000000071d1d7c10 */ /* 0x000fe400087fe4ff */
[----:B------:R-:W-:Y:S01]  /*0db0*/  SHF.R.U32.HI R24, RZ, 0x1f, R35 ;  /* 0x0000001fff187819 */ /* 0x000fe20000011623 */
[----:B------:R-:W-:Y:S02]  /*0dc0*/  IMAD.MOV.U32 R11, RZ, RZ, RZ ;  /* 0x000000ffff0b7224 */ /* 0x000fe400078e00ff */
[----:B------:R-:W-:Y:S01]  /*0dd0*/  IMAD.WIDE R48, R2, 0x4, R48 ;  /* 0x0000000402307825 */ /* 0x000fe200078e0230 */
[----:B------:R-:W-:-:S03]  /*0de0*/  LEA.HI.SX32 R35, R35, R24, 0x19 ;  /* 0x0000001823237211 */ /* 0x000fc600078fcaff */
[----:B------:R-:W-:Y:S01]  /*0df0*/  IMAD.WIDE R28, R54, 0x4, R28 ;  /* 0x00000004361c7825 */ /* 0x000fe200078e021c */
[----:B------:R0:W2:Y:S03]  /*0e00*/  @!P1 LDG.E.EL R11, desc[UR4][R48.64] ;  /* 0x00000004300b9981 */ /* 0x0000a6000c2e1900 */
[----:B------:R-:W-:-:S04]  /*0e10*/  IMAD.HI R24, R35, 0x6d978b8f, RZ ;  /* 0x6d978b8f23187827 */ /* 0x000fc800078e02ff */
[----:B------:R-:W-:Y:S02]  /*0e20*/  IMAD.MOV.U32 R12, RZ, RZ, RZ ;  /* 0x000000ffff0c7224 */ /* 0x000fe400078e00ff */
[----:B------:R-:W-:-:S04]  /*0e30*/  IMAD.WIDE R28, R16, 0x4, R28 ;  /* 0x00000004101c7825 */ /* 0x000fc800078e021c */
[----:B0-----:R-:W-:Y:S02]  /*0e40*/  IMAD.MOV.U32 R48, RZ, RZ, RZ ;  /* 0x000000ffff307224 */ /* 0x001fe400078e00ff */
[----:B------:R-:W-:Y:S01]  /*0e50*/  IMAD.WIDE R58, R44, 0x4, R58 ;  /* 0x000000042c3a7825 */ /* 0x000fe200078e023a */
[----:B------:R-:W-:Y:S02]  /*0e60*/  SHF.R.U32.HI R41, RZ, 0x1f, R24 ;  /* 0x0000001fff297819 */ /* 0x000fe40000011618 */
[----:B------:R-:W-:Y:S01]  /*0e70*/  IADD3 R32, P0, R32, UR6, RZ ;  /* 0x0000000620207c10 */ /* 0x000fe2000ff1e0ff */
[----:B------:R0:W2:Y:S04]  /*0e80*/  @!P2 LDG.E.EL R48, desc[UR4][R28.64] ;  /* 0x000000041c30a981 */ /* 0x0000a8000c2e1900 */
[----:B------:R1:W2:Y:S01]  /*0e90*/  @!P1 LDG.E.EL R12, desc[UR4][R58.64] ;  /* 0x000000043a0c9981 */ /* 0x0002a2000c2e1900 */
[----:B------:R-:W-:-:S02]  /*0ea0*/  IADD3.X R33, R33, UR7, RZ, P0, !PT ;  /* 0x0000000721217c10 */ /* 0x000fc400087fe4ff */
[----:B------:R-:W-:Y:S01]  /*0eb0*/  IADD3 R4, P0, R4, UR6, RZ ;  /* 0x0000000604047c10 */ /* 0x000fe2000ff1e0ff */
[----:B0-----:R-:W0:Y:S01]  /*0ec0*/  LDC.64 R28, c[0x0][0x210] ;  /* 0x00008400ff1c7b82 */ /* 0x001e220000000a00 */
[----:B-1----:R-:W-:Y:S02]  /*0ed0*/  LEA.HI.SX32 R58, R24, R41, 0x19 ;  /* 0x00000029183a7211 */ /* 0x002fe400078fcaff */
[----:B------:R-:W-:-:S03]  /*0ee0*/  IADD3.X R5, R5, UR7, RZ, P0, !PT ;  /* 0x0000000705057c10 */ /* 0x000fc600087fe4ff */
[----:B------:R-:W-:Y:S02]  /*0ef0*/  IMAD R58, R58, -0x12b, R35 ;  /* 0xfffffed53a3a7824 */ /* 0x000fe400078e0223 */
[----:B------:R-:W-:-:S03]  /*0f00*/  IMAD.WIDE R4, R6, 0x4, R4 ;  /* 0x0000000406047825 */ /* 0x000fc600078e0204 */
[----:B------:R-:W-:Y:S01]  /*0f10*/  I2FP.F32.S32 R58, R58 ;  /* 0x0000003a003a7245 */ /* 0x000fe20000201400 */
[----:B------:R-:W-:Y:S01]  /*0f20*/  IMAD.WIDE R32, R13, 0x4, R32 ;  /* 0x000000040d207825 */ /* 0x000fe200078e0220 */
[----:B------:R-:W-:-:S03]  /*0f30*/  IADD3 R49, R15, R2, R21 ;  /* 0x000000020f317210 */ /* 0x000fc60007ffe015 */
[----:B------:R-:W-:Y:S01]  /*0f40*/  FMUL R2, R58, 0.010067113675177097321 ;  /* 0x3c24f0893a027820 */ /* 0x000fe20000400000 */
[----:B------:R-:W-:Y:S02]  /*0f50*/  IMAD.MOV.U32 R41, RZ, RZ, RZ ;  /* 0x000000ffff297224 */ /* 0x000fe400078e00ff */
[----:B------:R-:W-:Y:S02]  /*0f60*/  IMAD.WIDE R4, R26, 0x4, R4 ;  /* 0x000000041a047825 */ /* 0x000fe400078e0204 */
[----:B------:R-:W-:Y:S02]  /*0f70*/  FMNMX R2, RZ, R2, !PT ;  /* 0x00000002ff027209 */ /* 0x000fe40007800000 */
[----:B------:R-:W-:Y:S01]  /*0f80*/  IMAD.MOV.U32 R24, RZ, RZ, RZ ;  /* 0x000000ffff187224 */ /* 0x000fe200078e00ff */
[----:B------:R0:W2:Y:S01]  /*0f90*/  @!P2 LDG.E.EL R41, desc[UR4][R4.64] ;  /* 0x000000040429a981 */ /* 0x0000a2000c2e1900 */
[----:B------:R-:W-:-:S04]  /*0fa0*/  IMAD.WIDE R32, R37, 0x4, R32 ;  /* 0x0000000425207825 */ /* 0x000fc800078e0220 */
[----:B------:R-:W-:Y:S01]  /*0fb0*/  IMAD.MOV.U32 R15, RZ, RZ, RZ ;  /* 0x000000ffff0f7224 */ /* 0x000fe200078e00ff */
[----:B------:R1:W2:Y:S01]  /*0fc0*/  @!P2 LDG.E.EL R24, desc[UR4][R32.64] ;  /* 0x000000042018a981 */ /* 0x0002a2000c2e1900 */
[----:B------:R-:W-:Y:S02]  /*0fd0*/  IMAD R35, R35, -0x12b, R18 ;  /* 0xfffffed523237824 */ /* 0x000fe400078e0212 */
[----:B0-----:R-:W-:Y:S02]  /*0fe0*/  IMAD.WIDE R4, R49, 0x4, R28 ;  /* 0x0000000431047825 */ /* 0x001fe400078e021c */
[----:B------:R-:W0:Y:S01]  /*0ff0*/  F2I.TRUNC.NTZ R49, R2 ;  /* 0x0000000200317305 */ /* 0x000e22000020f100 */
[----:B------:R-:W-:Y:S02]  /*1000*/  I2FP.F32.S32 R35, R35 ;  /* 0x0000002300237245 */ /* 0x000fe40000201400 */
[----:B------:R0:W5:Y:S01]  /*1010*/  @!P1 LDG.E.EL R15, desc[UR4][R4.64] ;  /* 0x00000004040f9981 */ /* 0x000162000c2e1900 */
[----:B-1----:R-:W-:-:S02]  /*1020*/  IADD3 R33, R34, R44, R52 ;  /* 0x0000002c22217210 */ /* 0x002fc40007ffe034 */
[----:B------:R-:W-:Y:S01]  /*1030*/  IADD3 R59, R0, R16, R54 ;  /* 0x00000010003b7210 */ /* 0x000fe20007ffe036 */
[----:B------:R-:W-:Y:S02]  /*1040*/  FMUL R16, R35, 0.010067113675177097321 ;  /* 0x3c24f08923107820 */ /* 0x000fe40000400000 */
[----:B------:R-:W-:-:S04]  /*1050*/  IMAD.WIDE R32, R33, 0x4, R28 ;  /* 0x0000000421207825 */ /* 0x000fc800078e021c */
[----:B0-----:R-:W-:Y:S02]  /*1060*/  IMAD.MOV.U32 R5, RZ, RZ, RZ ;  /* 0x000000ffff057224 */ /* 0x001fe400078e00ff */
[----:B------:R-:W-:Y:S01]  /*1070*/  IMAD.MOV.U32 R44, RZ, RZ, RZ ;  /* 0x000000ffff2c7224 */ /* 0x000fe200078e00ff */
[----:B------:R-:W-:-:S03]  /*1080*/  FMNMX R16, RZ, R16, !PT ;  /* 0x00000010ff107209 */ /* 0x000fc60007800000 */
[----:B------:R0:W3:Y:S01]  /*1090*/  @!P1 LDG.E.EL R5, desc[UR4][R32.64] ;  /* 0x0000000420059981 */ /* 0x0000e2000c2e1900 */
[----:B------:R-:W-:Y:S01]  /*10a0*/  IMAD.HI R0, R18, 0x17753347, RZ ;  /* 0x1775334712007827 */ /* 0x000fe200078e02ff */
[----:B------:R-:W1:Y:S03]  /*10b0*/  F2I.TRUNC.NTZ R4, R16 ;  /* 0x0000001000047305 */ /* 0x000e66000020f100 */
[----:B0-----:R-:W-:Y:S01]  /*10c0*/  IMAD.WIDE R32, R59, 0x4, R28 ;  /* 0x000000043b207825 */ /* 0x001fe200078e021c */
[----:B------:R-:W-:-:S04]  /*10d0*/  VIMNMX R59, R49, 0x2, PT ;  /* 0x00000002313b7848 */ /* 0x000fc80003fe0100 */
[----:B------:R0:W2:Y:S01]  /*10e0*/  @!P2 LDG.E.EL R44, desc[UR4][R32.64] ;  /* 0x00000004202ca981 */ /* 0x0000a2000c2e1900 */
[----:B------:R-:W-:Y:S01]  /*10f0*/  SHF.R.U32.HI R35, RZ, 0x1f, R0 ;  /* 0x0000001fff237819 */ /* 0x000fe20000011600 */
[----:B0-----:R-:W-:-:S03]  /*1100*/  IMAD.WIDE R32, R59, 0x10, R30 ;  /* 0x000000103b207825 */ /* 0x001fc600078e021e */
[----:B------:R-:W-:Y:S02]  /*1110*/  LEA.HI.SX32 R0, R0, R35, 0x13 ;  /* 0x0000002300007211 */ /* 0x000fe400078f9aff */
[----:B------:R-:W-:-:S04]  /*1120*/  IADD3 R34, P0, R32, UR6, RZ ;  /* 0x0000000620227c10 */ /* 0x000fc8000ff1e0ff */
[----:B------:R-:W-:Y:S01]  /*1130*/  IADD3.X R35, R33, UR7, RZ, P0, !PT ;  /* 0x0000000721237c10 */ /* 0x000fe200087fe4ff */
[----:B------:R-:W-:Y:S02]  /*1140*/  IMAD.SHL.U32 R0, R0, 0x10, RZ ;  /* 0x0000001000007824 */ /* 0x000fe400078e00ff */
[----:B-1----:R-:W-:Y:S01]  /*1150*/  IMAD.WIDE R34, R4, 0x4, R34 ;  /* 0x0000000404227825 */ /* 0x002fe200078e0222 */
[----:B------:R-:W-:-:S03]  /*1160*/  IADD3 R59, R57, R37, R13 ;  /* 0x00000025393b7210 */ /* 0x000fc60007ffe00d */
[----:B------:R-:W-:Y:S02]  /*1170*/  IMAD.MOV.U32 R37, RZ, RZ, RZ ;  /* 0x000000ffff257224 */ /* 0x000fe400078e00ff */
[----:B------:R-:W-:Y:S01]  /*1180*/  IMAD.WIDE R34, R0, 0x4, R34 ;  /* 0x0000000400227825 */ /* 0x000fe200078e0222 */
[----:B------:R-:W-:-:S03]  /*1190*/  IADD3 R57, R25, R26, R6 ;  /* 0x0000001a19397210 */ /* 0x000fc60007ffe006 */
[----:B------:R-:W-:Y:S01]  /*11a0*/  IMAD.MOV.U32 R26, RZ, RZ, RZ ;  /* 0x000000ffff1a7224 */ /* 0x000fe200078e00ff */
[----:B------:R0:W2:Y:S01]  /*11b0*/  @!P1 LDG.E.EL R37, desc[UR4][R34.64] ;  /* 0x0000000422259981 */ /* 0x0000a2000c2e1900 */
[----:B------:R-:W-:Y:S01]  /*11c0*/  ISETP.LT.U32.AND P0, PT, R4, 0x2, PT ;  /* 0x000000020400780c */ /* 0x000fe20003f01070 */
[----:B0-----:R-:W-:-:S05]  /*11d0*/  IMAD.WIDE R34, R59, 0x4, R28 ;  /* 0x000000043b227825 */ /* 0x001fca00078e021c */
[----:B------:R0:W2:Y:S01]  /*11e0*/  @!P2 LDG.E.EL R26, desc[UR4][R34.64] ;  /* 0x00000004221aa981 */ /* 0x0000a2000c2e1900 */
[----:B------:R-:W-:Y:S02]  /*11f0*/  IMAD.MOV.U32 R25, RZ, RZ, RZ ;  /* 0x000000ffff197224 */ /* 0x000fe400078e00ff */
[----:B0-----:R-:W-:Y:S01]  /*1200*/  IMAD.WIDE R34, R57, 0x4, R28 ;  /* 0x0000000439227825 */ /* 0x001fe200078e021c */
[----:B------:R-:W-:-:S04]  /*1210*/  SHF.R.S32.HI R57, RZ, 0x1f, R4 ;  /* 0x0000001fff397819 */ /* 0x000fc80000011404 */
[C---:B------:R-:W-:Y:S01]  /*1220*/  ISETP.LT.AND.EX P0, PT, R57.reuse, RZ, PT, P0 ;  /* 0x000000ff3900720c */ /* 0x040fe20003f01300 */
[----:B------:R0:W4:Y:S03]  /*1230*/  @!P2 LDG.E.EL R25, desc[UR4][R34.64] ;  /* 0x000000042219a981 */ /* 0x000126000c2e1900 */
[----:B------:R-:W-:Y:S02]  /*1240*/  SEL R58, R4, 0x2, P0 ;  /* 0x00000002043a7807 */ /* 0x000fe40000000000 */
[----:B------:R-:W-:Y:S02]  /*1250*/  SEL R57, R57, RZ, P0 ;  /* 0x000000ff39397207 */ /* 0x000fe40000000000 */
[----:B0-----:R-:W-:Y:S01]  /*1260*/  LEA R34, P0, R58, UR6, 0x2 ;  /* 0x000000063a227c11 */ /* 0x001fe2000f8010ff */
[----:B------:R-:W-:-:S03]  /*1270*/  IMAD.HI R60, R19, 0x6d978b8f, RZ ;  /* 0x6d978b8f133c7827 */ /* 0x000fc600078e02ff */
[----:B------:R-:W-:Y:S01]  /*1280*/  LEA.HI.X R35, R58, UR7, R57, 0x2, P0 ;  /* 0x000000073a237c11 */ /* 0x000fe200080f1439 */
[----:B------:R-:W-:Y:S01]  /*1290*/  IMAD.SHL.U32 R57, R49, 0x4, RZ ;  /* 0x0000000431397824 */ /* 0x000fe200078e00ff */
[----:B------:R-:W-:-:S04]  /*12a0*/  IADD3 R32, P0, R32, R34, RZ ;  /* 0x0000002220207210 */ /* 0x000fc80007f1e0ff */
[----:B------:R-:W-:Y:S01]  /*12b0*/  IADD3 R61, R57, R0, R4 ;  /* 0x00000000393d7210 */ /* 0x000fe20007ffe004 */
[--C-:B------:R-:W-:Y:S02]  /*12c0*/  IMAD.X R33, R33, 0x1, R35.reuse, P0 ;  /* 0x0000000121217824 */ /* 0x100fe400000e0623 */
[----:B------:R-:W-:Y:S01]  /*12d0*/  IMAD.WIDE R34, R57, 0x4, R34 ;  /* 0x0000000439227825 */ /* 0x000fe200078e0222 */
[----:B------:R-:W-:Y:S02]  /*12e0*/  SHF.R.U32.HI R57, RZ, 0x1f, R60 ;  /* 0x0000001fff397819 */ /* 0x000fe4000001163c */
[----:B------:R-:W-:Y:S02]  /*12f0*/  CS2R R58, SRZ ;  /* 0x00000000003a7805 */ /* 0x000fe4000001ff00 */
[----:B------:R-:W-:Y:S01]  /*1300*/  LEA.HI.SX32 R60, R60, R57, 0x19 ;  /* 0x000000393c3c7211 */ /* 0x000fe200078fcaff */
[----:B------:R-:W-:-:S04]  /*1310*/  IMAD.WIDE R32, R0, 0x4, R32 ;  /* 0x0000000400207825 */ /* 0x000fc800078e0220 */
[----:B------:R-:W-:Y:S01]  /*1320*/  IMAD.HI R57, R60, 0x6d978b8f, RZ ;  /* 0x6d978b8f3c397827 */ /* 0x000fe200078e02ff */
[----:B------:R0:W2:Y:S03]  /*1330*/  @!P1 LDG.E.EL R58, desc[UR4][R32.64+0x4] ;  /* 0x00000404203a9981 */ /* 0x0000a6000c2e1900 */
[----:B0-----:R-:W-:Y:S01]  /*1340*/  IMAD.WIDE R32, R61, 0x4, R28 ;  /* 0x000000043d207825 */ /* 0x001fe200078e021c */
[----:B------:R-:W-:-:S04]  /*1350*/  SHF.R.U32.HI R61, RZ, 0x1f, R57 ;  /* 0x0000001fff3d7819 */ /* 0x000fc80000011639 */
[----:B------:R-:W-:-:S05]  /*1360*/  LEA.HI.SX32 R61, R57, R61, 0x19 ;  /* 0x0000003d393d7211 */ /* 0x000fca00078fcaff */
[----:B------:R-:W-:Y:S02]  /*1370*/  IMAD R61, R61, -0x12b, R60 ;  /* 0xfffffed53d3d7824 */ /* 0x000fe400078e023c */
[----:B------:R-:W-:-:S03]  /*1380*/  IMAD.WIDE R34, R0, 0x4, R34 ;  /* 0x0000000400227825 */ /* 0x000fc600078e0222 */
[----:B------:R-:W-:Y:S02]  /*1390*/  I2FP.F32.S32 R61, R61 ;  /* 0x0000003d003d7245 */ /* 0x000fe40000201400 */
[----:B------:R0:W2:Y:S03]  /*13a0*/  @!P1 LDG.E.EL R59, desc[UR4][R34.64+0x4] ;  /* 0x00000404223b9981 */ /* 0x0000a6000c2e1900 */
[----:B------:R-:W-:Y:S01]  /*13b0*/  FMUL R61, R61, 0.010067113675177097321 ;  /* 0x3c24f0893d3d7820 */ /* 0x000fe20000400000 */
[----:B------:R-:W-:Y:S01]  /*13c0*/  IMAD R60, R60, -0x12b, R19 ;  /* 0xfffffed53c3c7824 */ /* 0x000fe200078e0213 */
[----:B0-----:R-:W-:-:S03]  /*13d0*/  I2FP.F32.S32 R35, R21 ;  /* 0x0000001500237245 */ /* 0x001fc60000201400 */
[----:B------:R-:W-:Y:S02]  /*13e0*/  FMNMX R21, RZ, R61, !PT ;  /* 0x0000003dff157209 */ /* 0x000fe40007800000 */
[----:B------:R-:W-:Y:S02]  /*13f0*/  I2FP.F32.S32 R60, R60 ;  /* 0x0000003c003c7245 */ /* 0x000fe40000201400 */
[----:B------:R-:W0:Y:S01]  /*1400*/  F2I.TRUNC.NTZ R34, R21 ;  /* 0x0000001500227305 */ /* 0x000e22000020f100 */
[----:B------:R-:W-:Y:S02]  /*1410*/  IMAD.MOV.U32 R0, RZ, RZ, RZ ;  /* 0x000000ffff007224 */ /* 0x000fe400078e00ff */
[----:B------:R-:W-:Y:S01]  /*1420*/  FADD R56, R56, -R35 ;  /* 0x8000002338387221 */ /* 0x000fe20000000000 */
[----:B------:R-:W-:Y:S01]  /*1430*/  FMUL R35, R60, 0.010067113675177097321 ;  /* 0x3c24f0893c237820 */ /* 0x000fe20000400000 */
[----:B------:R-:W-:Y:S02]  /*1440*/  I2FP.F32.S32 R52, R52 ;  /* 0x0000003400347245 */ /* 0x000fe40000201400 */
[----:B------:R1:W4:Y:S02]  /*1450*/  @!P1 LDG.E.EL R0, desc[UR4][R32.64] ;  /* 0x0000000420009981 */ /* 0x000324000c2e1900 */
[----:B------:R-:W-:Y:S01]  /*1460*/  FMNMX R35, RZ, R35, !PT ;  /* 0x00000023ff237209 */ /* 0x000fe20007800000 */
[----:B------:R-:W-:-:S03]  /*1470*/  FADD R17, R17, -R52 ;  /* 0x8000003411117221 */ /* 0x000fc60000000000 */
[----:B------:R-:W0:Y:S01]  /*1480*/  F2I.TRUNC.NTZ R52, R35 ;  /* 0x0000002300347305 */ /* 0x000e22000020f100 */
[----:B-1----:R-:W-:Y:S02]  /*1490*/  I2FP.F32.S32 R33, R54 ;  /* 0x0000003600217245 */ /* 0x002fe40000201400 */
[----:B------:R-:W-:Y:S02]  /*14a0*/  I2FP.F32.S32 R54, R6 ;  /* 0x0000000600367245 */ /* 0x000fe40000201400 */
[----:B------:R-:W-:Y:S01]  /*14b0*/  I2FP.F32.S32 R32, R13 ;  /* 0x0000000d00207245 */ /* 0x000fe20000201400 */
[----:B------:R-:W-:Y:S01]  /*14c0*/  FADD R13, R8, -R33 ;  /* 0x80000021080d7221 */ /* 0x000fe20000000000 */
[----:B0-----:R-:W-:Y:S01]  /*14d0*/  VIMNMX R57, R34, 0x2, PT ;  /* 0x0000000222397848 */ /* 0x001fe20003fe0100 */
[----:B------:R-:W-:-:S04]  /*14e0*/  IMAD.HI R8, R19, 0x17753347, RZ ;  /* 0x1775334713087827 */ /* 0x000fc800078e02ff */
[----:B------:R-:W-:Y:S01]  /*14f0*/  FADD R54, R7, -R54 ;  /* 0x8000003607367221 */ /* 0x000fe20000000000 */
[----:B------:R-:W-:Y:S01]  /*1500*/  IMAD.WIDE R6, R57, 0x10, R30 ;  /* 0x0000001039067825 */ /* 0x000fe200078e021e */
[----:B------:R-:W-:-:S03]  /*1510*/  SHF.R.U32.HI R33, RZ, 0x1f, R8 ;  /* 0x0000001fff217819 */ /* 0x000fc60000011608 */
[----:B------:R-:W-:Y:S01]  /*1520*/  FADD R55, R55, -R32 ;  /* 0x8000002037377221 */ /* 0x000fe20000000000 */
[----:B------:R-:W-:Y:S02]  /*1530*/  IADD3 R32, P0, R6, UR6, RZ ;  /* 0x0000000606207c10 */ /* 0x000fe4000ff1e0ff */
[----:B------:R-:W-:Y:S02]  /*1540*/  LEA.HI.SX32 R8, R8, R33, 0x13 ;  /* 0x0000002108087211 */ /* 0x000fe400078f9aff */
[----:B------:R-:W-:Y:S02]  /*1550*/  IADD3.X R33, R7, UR7, RZ, P0, !PT ;  /* 0x0000000707217c10 */ /* 0x000fe400087fe4ff */
[----:B------:R-:W-:Y:S01]  /*1560*/  I2FP.F32.S32 R57, R4 ;  /* 0x0000000400397245 */ /* 0x000fe20000201400 */
[----:B------:R-:W-:Y:S01]  /*1570*/  IMAD.SHL.U32 R4, R8, 0x10, RZ ;  /* 0x0000001008047824 */ /* 0x000fe200078e00ff */
[----:B------:R-:W-:Y:S02]  /*1580*/  ISETP.LT.U32.AND P0, PT, R52, 0x2, PT ;  /* 0x000000023400780c */ /* 0x000fe40003f01070 */
[----:B------:R-:W-:-:S02]  /*1590*/  SHF.R.S32.HI R60, RZ, 0x1f, R52 ;  /* 0x0000001fff3c7819 */ /* 0x000fc40000011434 */
[----:B------:R-:W-:Y:S02]  /*15a0*/  I2FP.F32.S32 R8, R23 ;  /* 0x0000001700087245 */ /* 0x000fe40000201400 */
[----:B------:R-:W-:-:S03]  /*15b0*/  ISETP.LT.AND.EX P0, PT, R60, RZ, PT, P0 ;  /* 0x000000ff3c00720c */ /* 0x000fc60003f01300 */
[----:B------:R-:W-:Y:S01]  /*15c0*/  FADD R23, R9, -R8 ;  /* 0x8000000809177221 */ /* 0x000fe20000000000 */
[----:B------:R-:W-:Y:S02]  /*15d0*/  SEL R9, R52, 0x2, P0 ;  /* 0x0000000234097807 */ /* 0x000fe40000000000 */
[----:B------:R-:W-:Y:S01]  /*15e0*/  SEL R60, R60, RZ, P0 ;  /* 0x000000ff3c3c7207 */ /* 0x000fe20000000000 */
[----:B------:R-:W-:Y:S01]  /*15f0*/  IMAD.WIDE R32, R52, 0x4, R32 ;  /* 0x0000000434207825 */ /* 0x000fe200078e0220 */
[----:B------:R-:W-:-:S03]  /*1600*/  LEA R8, P0, R9, UR6, 0x2 ;  /* 0x0000000609087c11 */ /* 0x000fc6000f8010ff */
[----:B------:R-:W-:Y:S01]  /*1610*/  FADD R16, R16, -R57 ;  /* 0x8000003910107221 */ /* 0x000fe20000000000 */
[----:B------:R-:W-:Y:S01]  /*1620*/  LEA.HI.X R9, R9, UR7, R60, 0x2, P0 ;  /* 0x0000000709097c11 */ /* 0x000fe200080f143c */
[----:B------:R-:W-:Y:S01]  /*1630*/  IMAD.MOV.U32 R57, RZ, RZ, RZ ;  /* 0x000000ffff397224 */ /* 0x000fe200078e00ff */
[----:B------:R-:W-:Y:S01]  /*1640*/  IADD3 R6, P0, R6, R8, RZ ;  /* 0x0000000806067210 */ /* 0x000fe20007f1e0ff */
[----:B------:R-:W-:-:S04]  /*1650*/  IMAD.WIDE R32, R4, 0x4, R32 ;  /* 0x0000000404207825 */ /* 0x000fc800078e0220 */
[----:B------:R-:W-:Y:S01]  /*1660*/  IMAD.X R7, R7, 0x1, R9, P0 ;  /* 0x0000000107077824 */ /* 0x000fe200000e0609 */
[----:B------:R0:W4:Y:S01]  /*1670*/  @!P2 LDG.E.EL R57, desc[UR4][R32.64] ;  /* 0x000000042039a981 */ /* 0x000122000c2e1900 */
[----:B------:R-:W-:-:S04]  /*1680*/  IMAD.WIDE R6, R4, 0x4, R6 ;  /* 0x0000000404067825 */ /* 0x000fc800078e0206 */
[----:B0-----:R-:W-:Y:S02]  /*1690*/  IMAD.MOV.U32 R32, RZ, RZ, RZ ;  /* 0x000000ffff207224 */ /* 0x001fe400078e00ff */
[----:B------:R-:W-:-:S04]  /*16a0*/  IMAD.SHL.U32 R33, R34, 0x4, RZ ;  /* 0x0000000422217824 */ /* 0x000fc800078e00ff */
[----:B------:R0:W4:Y:S02]  /*16b0*/  @!P2 LDG.E.EL R32, desc[UR4][R6.64+0x4] ;  /* 0x000004040620a981 */ /* 0x000124000c2e1900 */
[C---:B0-----:R-:W-:Y:S01]  /*16c0*/  IMAD.WIDE R6, R33.reuse, 0x4, R8 ;  /* 0x0000000421067825 */ /* 0x041fe200078e0208 */
[----:B------:R-:W-:-:S03]  /*16d0*/  IADD3 R33, R33, R4, R52 ;  /* 0x0000000421217210 */ /* 0x000fc60007ffe034 */
[----:B------:R-:W-:Y:S02]  /*16e0*/  IMAD.MOV.U32 R8, RZ, RZ, RZ ;  /* 0x000000ffff087224 */ /* 0x000fe400078e00ff */
[----:B------:R-:W-:-:S04]  /*16f0*/  IMAD.WIDE R6, R4, 0x4, R6 ;  /* 0x0000000404067825 */ /* 0x000fc800078e0206 */
[----:B------:R-:W-:Y:S01]  /*1700*/  IMAD.MOV.U32 R4, RZ, RZ, RZ ;  /* 0x000000ffff047224 */ /* 0x000fe200078e00ff */
[----:B------:R0:W4:Y:S02]  /*1710*/  @!P2 LDG.E.EL R8, desc[UR4][R6.64+0x4] ;  /* 0x000004040608a981 */ /* 0x000124000c2e1900 */
[----:B0-----:R-:W-:-:S05]  /*1720*/  IMAD.WIDE R6, R33, 0x4, R28 ;  /* 0x0000000421067825 */ /* 0x001fca00078e021c */
[----:B------:R0:W4:Y:S02]  /*1730*/  @!P2 LDG.E.EL R4, desc[UR4][R6.64] ;  /* 0x000000040604a981 */ /* 0x000124000c2e1900 */
[----:B0-----:R-:W-:-:S04]  /*1740*/  VIADD R6, R19, 0x203 ;  /* 0x0000020313067836 */ /* 0x001fc80000000000 */
[----:B------:R-:W-:-:S05]  /*1750*/  IMAD.HI R61, R6, 0x6d978b8f, RZ ;  /* 0x6d978b8f063d7827 */ /* 0x000fca00078e02ff */
[----:B------:R-:W-:-:S04]  /*1760*/  SHF.R.U32.HI R60, RZ, 0x1f, R61 ;  /* 0x0000001fff3c7819 */ /* 0x000fc8000001163d */
[----:B------:R-:W-:Y:S02]  /*1770*/  LEA.HI.SX32 R61, R61, R60, 0x19 ;  /* 0x0000003c3d3d7211 */ /* 0x000fe400078fcaff */
[----:B------:R-:W-:-:S03]  /*1780*/  I2FP.F32.S32 R52, R52 ;  /* 0x0000003400347245 */ /* 0x000fc60000201400 */
[----:B------:R-:W-:-:S04]  /*1790*/  IMAD.HI R9, R61, 0x6d978b8f, RZ ;  /* 0x6d978b8f3d097827 */ /* 0x000fc800078e02ff */
[----:B------:R-:W-:Y:S01]  /*17a0*/  FADD R35, R35, -R52 ;  /* 0x8000003423237221 */ /* 0x000fe20000000000 */
[----:B------:R-:W-:-:S04]  /*17b0*/  SHF.R.U32.HI R52, RZ, 0x1f, R9 ;  /* 0x0000001fff347819 */ /* 0x000fc80000011609 */
[----:B------:R-:W-:-:S05]  /*17c0*/  LEA.HI.SX32 R52, R9, R52, 0x19 ;  /* 0x0000003409347211 */ /* 0x000fca00078fcaff */
[----:B------:R-:W-:-:S05]  /*17d0*/  IMAD R52, R52, -0x12b, R61 ;  /* 0xfffffed534347824 */ /* 0x000fca00078e023d */
[----:B------:R-:W-:-:S05]  /*17e0*/  I2FP.F32.S32 R52, R52 ;  /* 0x0000003400347245 */ /* 0x000fca0000201400 */
[----:B------:R-:W-:-:S05]  /*17f0*/  FMUL R9, R52, 0.010067113675177097321 ;  /* 0x3c24f08934097820 */ /* 0x000fca0000400000 */
[----:B------:R-:W-:Y:S01]  /*1800*/  FMNMX R9, RZ, R9, !PT ;  /* 0x00000009ff097209 */ /* 0x000fe20007800000 */
[----:B------:R-:W-:-:S03]  /*1810*/  IMAD R61, R61, -0x12b, R6 ;  /* 0xfffffed53d3d7824 */ /* 0x000fc600078e0206 */
[----:B------:R-:W0:Y:S01]  /*1820*/  F2I.TRUNC.NTZ R33, R9 ;  /* 0x0000000900217305 */ /* 0x000e22000020f100 */
[----:B------:R-:W-:Y:S02]  /*1830*/  I2FP.F32.S32 R10, R10 ;  /* 0x0000000a000a7245 */ /* 0x000fe40000201400 */
[----:B------:R-:W-:-:S03]  /*1840*/  I2FP.F32.S32 R61, R61 ;  /* 0x0000003d003d7245 */ /* 0x000fc60000201400 */
[----:B------:R-:W-:Y:S02]  /*1850*/  FADD R27, R27, -R10 ;  /* 0x8000000a1b1b7221 */ /* 0x000fe40000000000 */
[----:B------:R-:W-:Y:S01]  /*1860*/  FMUL R10, R61, 0.010067113675177097321 ;  /* 0x3c24f0893d0a7820 */ /* 0x000fe20000400000 */
[----:B------:R-:W-:Y:S01]  /*1870*/  I2FP.F32.S32 R34, R34 ;  /* 0x0000002200227245 */ /* 0x000fe20000201400 */
[----:B------:R-:W-:-:S03]  /*1880*/  IMAD.HI R6, R6, 0x17753347, RZ ;  /* 0x1775334706067827 */ /* 0x000fc600078e02ff */
[----:B------:R-:W-:Y:S02]  /*1890*/  FMNMX R10, RZ, R10, !PT ;  /* 0x0000000aff0a7209 */ /* 0x000fe40007800000 */
[----:B0-----:R-:W-:Y:S01]  /*18a0*/  VIMNMX R7, R33, 0x2, PT ;  /* 0x0000000221077848 */ /* 0x001fe20003fe0100 */
[----:B------:R-:W-:Y:S01]  /*18b0*/  FADD R21, R21, -R34 ;  /* 0x8000002215157221 */ /* 0x000fe20000000000 */
[----:B------:R-:W-:Y:S01]  /*18c0*/  I2FP.F32.S32 R39, R39 ;  /* 0x0000002700277245 */ /* 0x000fe20000201400 */
[----:B------:R-:W0:Y:S02]  /*18d0*/  F2I.TRUNC.NTZ R34, R10 ;  /* 0x0000000a00227305 */ /* 0x000e24000020f100 */
[----:B------:R-:W-:Y:S01]  /*18e0*/  IMAD.WIDE R30, R7, 0x10, R30 ;  /* 0x00000010071e7825 */ /* 0x000fe200078e021e */
[----:B------:R-:W-:-:S03]  /*18f0*/  SHF.R.U32.HI R7, RZ, 0x1f, R6 ;  /* 0x0000001fff077819 */ /* 0x000fc60000011606 */
[----:B------:R-:W-:Y:S01]  /*1900*/  FADD R38, R38, -R39 ;  /* 0x8000002726267221 */ /* 0x000fe20000000000 */
[----:B------:R-:W-:Y:S02]  /*1910*/  LEA.HI.SX32 R39, R6, R7, 0x13 ;  /* 0x0000000706277211 */ /* 0x000fe400078f9aff */
[----:B------:R-:W-:-:S04]  /*1920*/  IADD3 R6, P0, R30, UR6, RZ ;  /* 0x000000061e067c10 */ /* 0x000fc8000ff1e0ff */
[----:B------:R-:W-:Y:S02]  /*1930*/  IADD3.X R7, R31, UR7, RZ, P0, !PT ;  /* 0x000000071f077c10 */ /* 0x000fe400087fe4ff */
[C---:B0-----:R-:W-:Y:S02]  /*1940*/  ISETP.LT.U32.AND P0, PT, R34.reuse, 0x2, PT ;  /* 0x000000022200780c */ /* 0x041fe40003f01070 */
[----:B------:R-:W-:Y:S01]  /*1950*/  SHF.R.S32.HI R52, RZ, 0x1f, R34 ;  /* 0x0000001fff347819 */ /* 0x000fe20000011422 */
[----:B------:R-:W-:Y:S01]  /*1960*/  IMAD.WIDE R6, R34, 0x4, R6 ;  /* 0x0000000422067825 */ /* 0x000fe200078e0206 */
[----:B------:R-:W-:Y:S02]  /*1970*/  I2FP.F32.S32 R61, R20 ;  /* 0x00000014003d7245 */ /* 0x000fe40000201400 */
[----:B------:R-:W-:Y:S01]  /*1980*/  I2FP.F32.S32 R14, R14 ;  /* 0x0000000e000e7245 */ /* 0x000fe20000201400 */
[----:B------:R-:W-:Y:S01]  /*1990*/  IMAD.SHL.U32 R20, R39, 0x10, RZ ;  /* 0x0000001027147824 */ /* 0x000fe200078e00ff */
[----:B------:R-:W-:Y:S01]  /*19a0*/  ISETP.LT.AND.EX P0, PT, R52, RZ, PT, P0 ;  /* 0x000000ff3400720c */ /* 0x000fe20003f01300 */
[----:B------:R-:W-:-:S02]  /*19b0*/  IMAD.MOV.U32 R39, RZ, RZ, RZ ;  /* 0x000000ffff277224 */ /* 0x000fc400078e00ff */
[----:B------:R-:W-:-:S04]  /*19c0*/  IMAD.WIDE R6, R20, 0x4, R6 ;  /* 0x0000000414067825 */ /* 0x000fc800078e0206 */
[----:B------:R-:W-:Y:S01]  /*19d0*/  FADD R3, R3, -R14 ;  /* 0x8000000e03037221 */ /* 0x000fe20000000000 */
[----:B------:R-:W-:Y:S01]  /*19e0*/  SEL R14, R34, 0x2, P0 ;  /* 0x00000002220e7807 */ /* 0x000fe20000000000 */
[----:B------:R-:W-:Y:S01]  /*19f0*/  FADD R22, R22, -R61 ;  /* 0x8000003d16167221 */ /* 0x000fe20000000000 */
[----:B------:R-:W-:Y:S01]  /*1a00*/  SEL R61, R52, RZ, P0 ;  /* 0x000000ff343d7207 */ /* 0x000fe20000000000 */
[----:B------:R0:W4:Y:S02]  /*1a10*/  @!P1 LDG.E.EL R39, desc[UR4][R6.64] ;  /* 0x0000000406279981 */ /* 0x000124000c2e1900 */
[----:B0-----:R-:W-:-:S04]  /*1a20*/  LEA R6, P0, R14, UR6, 0x2 ;  /* 0x000000060e067c11 */ /* 0x001fc8000f8010ff */
[----:B------:R-:W-:Y:S02]  /*1a30*/  LEA.HI.X R7, R14, UR7, R61, 0x2, P0 ;  /* 0x000000070e077c11 */ /* 0x000fe400080f143d */
[----:B------:R-:W-:Y:S01]  /*1a40*/  IADD3 R30, P0, R30, R6, RZ ;  /* 0x000000061e1e7210 */ /* 0x000fe20007f1e0ff */
[----:B------:R-:W-:-:S04]  /*1a50*/  IMAD.SHL.U32 R61, R33, 0x4, RZ ;  /* 0x00000004213d7824 */ /* 0x000fc800078e00ff */
[--C-:B------:R-:W-:Y:S02]  /*1a60*/  IMAD.X R31, R31, 0x1, R7.reuse, P0 ;  /* 0x000000011f1f7824 */ /* 0x100fe400000e0607 */
[C---:B------:R-:W-:Y:S01]  /*1a70*/  IMAD.WIDE R6, R61.reuse, 0x4, R6 ;  /* 0x000000043d067825 */ /* 0x040fe200078e0206 */
[----:B------:R-:W-:-:S03]  /*1a80*/  IADD3 R61, R61, R20, R34 ;  /* 0x000000143d3d7210 */ /* 0x000fc60007ffe022 */
[----:B------:R-:W-:-:S04]  /*1a90*/  IMAD.WIDE R30, R20, 0x4, R30 ;  /* 0x00000004141e7825 */ /* 0x000fc800078e021e */
[----:B------:R-:W-:-:S04]  /*1aa0*/  IMAD.WIDE R6, R20, 0x4, R6 ;  /* 0x0000000414067825 */ /* 0x000fc800078e0206 */
[----:B------:R-:W-:-:S04]  /*1ab0*/  IMAD.WIDE R28, R61, 0x4, R28 ;  /* 0x000000043d1c7825 */ /* 0x000fc800078e021c */
[----:B------:R-:W-:Y:S02]  /*1ac0*/  IMAD.MOV.U32 R20, RZ, RZ, RZ ;  /* 0x000000ffff147224 */ /* 0x000fe400078e00ff */
[----:B------:R-:W-:Y:S02]  /*1ad0*/  IMAD.MOV.U32 R61, RZ, RZ, RZ ;  /* 0x000000ffff3d7224 */ /* 0x000fe400078e00ff */
[----:B------:R-:W-:Y:S02]  /*1ae0*/  IMAD.MOV.U32 R14, RZ, RZ, RZ ;  /* 0x000000ffff0e7224 */ /* 0x000fe400078e00ff */
[----:B------:R0:W4:Y:S04]  /*1af0*/  @!P1 LDG.E.EL R20, desc[UR4][R6.64+0x4] ;  /* 0x0000040406149981 */ /* 0x000128000c2e1900 */
[----:B------:R1:W4:Y:S04]  /*1b00*/  @!P1 LDG.E.EL R61, desc[UR4][R28.64] ;  /* 0x000000041c3d9981 */ /* 0x000328000c2e1900 */
[----:B------:R-:W4:Y:S01]  /*1b10*/  @!P1 LDG.E.EL R14, desc[UR4][R30.64+0x4] ;  /* 0x000004041e0e9981 */ /* 0x000f22000c2e1900 */
[----:B------:R-:W-:-:S02]  /*1b20*/  FMNMX R17, RZ, R17, !PT ;  /* 0x00000011ff117209 */ /* 0x000fc40007800000 */
[----:B0-----:R-:W-:Y:S02]  /*1b30*/  FMNMX R7, RZ, R13, !PT ;  /* 0x0000000dff077209 */ /* 0x001fe40007800000 */
[C---:B------:R-:W-:Y:S02]  /*1b40*/  FSETP.GEU.AND P0, PT, R17.reuse, 1, PT ;  /* 0x3f8000001100780b */ /* 0x040fe40003f0e000 */
[----:B------:R-:W-:Y:S02]  /*1b50*/  FMNMX R56, RZ, R56, !PT ;  /* 0x00000038ff387209 */ /* 0x000fe40007800000 */
[----:B------:R-:W-:Y:S02]  /*1b60*/  FSEL R13, R17, 1, !P0 ;  /* 0x3f800000110d7808 */ /* 0x000fe40004000000 */
[----:B------:R-:W-:Y:S02]  /*1b70*/  FSETP.GEU.AND P0, PT, R7, 1, PT ;  /* 0x3f8000000700780b */ /* 0x000fe40003f0e000 */
[----:B------:R-:W-:Y:S01]  /*1b80*/  FMNMX R55, RZ, R55, !PT ;  /* 0x00000037ff377209 */ /* 0x000fe20007800000 */
[----:B--2---:R-:W-:Y:S01]  /*1b90*/  FADD R47, R47, -R12 ;  /* 0x8000000c2f2f7221 */ /* 0x004fe20000000000 */
[----:B------:R-:W-:Y:S01]  /*1ba0*/  FSETP.GEU.AND P3, PT, R56, 1, PT ;  /* 0x3f8000003800780b */ /* 0x000fe20003f6e000 */
[----:B---3--:R-:W-:Y:S01]  /*1bb0*/  FADD R50, R50, -R5 ;  /* 0x8000000532327221 */ /* 0x008fe20000000000 */
[----:B------:R-:W-:-:S02]  /*1bc0*/  FSEL R7, R7, 1, !P0 ;  /* 0x3f80000007077808 */ /* 0x000fc40004000000 */
[----:B------:R-:W-:Y:S01]  /*1bd0*/  FSETP.GEU.AND P0, PT, R55, 1, PT ;  /* 0x3f8000003700780b */ /* 0x000fe20003f0e000 */
[----:B------:R-:W-:Y:S01]  /*1be0*/  FFMA R12, R13, R47, R12 ;  /* 0x0000002f0d0c7223 */ /* 0x000fe2000000000c */
[----:B------:R-:W-:Y:S02]  /*1bf0*/  FMNMX R54, RZ, R54, !PT ;  /* 0x00000036ff367209 */ /* 0x000fe40007800000 */
[----:B------:R-:W-:Y:S01]  /*1c00*/  FMNMX R35, RZ, R35, !PT ;  /* 0x00000023ff237209 */ /* 0x000fe20007800000 */
[----:B------:R-:W-:Y:S01]  /*1c10*/  FADD R53, R53, -R11 ;  /* 0x8000000b35357221 */ /* 0x000fe20000000000 */
[----:B-1----:R-:W-:Y:S01]  /*1c20*/  FSEL R28, R56, 1, !P3 ;  /* 0x3f800000381c7808 */ /* 0x002fe20005800000 */
[----:B------:R-:W-:Y:S01]  /*1c30*/  FFMA R13, R13, R50, R5 ;  /* 0x000000320d0d7223 */ /* 0x000fe20000000005 */
[----:B------:R-:W-:Y:S01]  /*1c40*/  I2FP.F32.S32 R6, R33 ;  /* 0x0000002100067245 */ /* 0x000fe20000201400 */
[----:B-----5:R-:W-:Y:S01]  /*1c50*/  FADD R51, R51, -R15 ;  /* 0x8000000f33337221 */ /* 0x020fe20000000000 */
[----:B------:R-:W-:-:S02]  /*1c60*/  FSEL R5, R55, 1, !P0 ;  /* 0x3f80000037057808 */ /* 0x000fc40004000000 */
[----:B------:R-:W-:Y:S02]  /*1c70*/  FSETP.GEU.AND P0, PT, R54, 1, PT ;  /* 0x3f8000003600780b */ /* 0x000fe40003f0e000 */
[----:B------:R-:W-:Y:S01]  /*1c80*/  FSETP.GEU.AND P3, PT, R35, 1, PT ;  /* 0x3f8000002300780b */ /* 0x000fe20003f6e000 */
[C---:B------:R-:W-:Y:S01]  /*1c90*/  FFMA R11, R28.reuse, R53, R11 ;  /* 0x000000351c0b7223 */ /* 0x040fe2000000000b */
[----:B------:R-:W-:Y:S01]  /*1ca0*/  FMNMX R16, RZ, R16, !PT ;  /* 0x00000010ff107209 */ /* 0x000fe20007800000 */
[----:B------:R-:W-:Y:S01]  /*1cb0*/  FADD R9, R9, -R6 ;  /* 0x8000000609097221 */ /* 0x000fe20000000000 */
[----:B------:R-:W-:Y:S01]  /*1cc0*/  FFMA R28, R28, R51, R15 ;  /* 0x000000331c1c7223 */ /* 0x000fe2000000000f */
[----:B------:R-:W-:Y:S01]  /*1cd0*/  FADD R46, R46, -R24 ;  /* 0x800000182e2e7221 */ /* 0x000fe20000000000 */
[----:B------:R-:W-:Y:S01]  /*1ce0*/  FADD R15, R36, -R26 ;  /* 0x8000001a240f7221 */ /* 0x000fe20000000000 */
[----:B------:R-:W-:Y:S02]  /*1cf0*/  FSEL R54, R54, 1, !P0 ;  /* 0x3f80000036367808 */ /* 0x000fe40004000000 */
[----:B------:R-:W-:-:S02]  /*1d00*/  FSEL R6, R35, 1, !P3 ;  /* 0x3f80000023067808 */ /* 0x000fc40005800000 */
[C---:B------:R-:W-:Y:S01]  /*1d10*/  FSETP.GEU.AND P0, PT, R16.reuse, 1, PT ;  /* 0x3f8000001000780b */ /* 0x040fe20003f0e000 */
[C---:B------:R-:W-:Y:S01]  /*1d20*/  FFMA R24, R5.reuse, R46, R24 ;  /* 0x0000002e05187223 */ /* 0x040fe20000000018 */
[----:B------:R-:W-:Y:S02]  /*1d30*/  FFMA R5, R5, R15, R26 ;  /* 0x0000000f05057223 */ /* 0x000fe4000000001a */
[----:B------:R-:W-:Y:S02]  /*1d40*/  FSEL R15, R16, 1, !P0 ;  /* 0x3f800000100f7808 */ /* 0x000fe40004000000 */
[----:B------:R-:W-:Y:S02]  /*1d50*/  FMNMX R38, RZ, R38, !PT ;  /* 0x00000026ff267209 */ /* 0x000fe40007800000 */
[----:B------:R-:W-:Y:S02]  /*1d60*/  I2FP.F32.S32 R34, R34 ;  /* 0x0000002200227245 */ /* 0x000fe40000201400 */
[----:B------:R-:W-:Y:S01]  /*1d70*/  FSETP.GEU.AND P0, PT, R38, 1, PT ;  /* 0x3f8000002600780b */ /* 0x000fe20003f0e000 */
[----:B------:R-:W-:Y:S01]  /*1d80*/  FADD R45, R45, -R48 ;  /* 0x800000302d2d7221 */ /* 0x000fe20000000000 */
[----:B------:R-:W-:-:S02]  /*1d90*/  FMNMX R21, RZ, R21, !PT ;  /* 0x00000015ff157209 */ /* 0x000fc40007800000 */
[----:B------:R-:W-:Y:S01]  /*1da0*/  FMNMX R22, RZ, R22, !PT ;  /* 0x00000016ff167209 */ /* 0x000fe20007800000 */
[----:B------:R-:W-:Y:S01]  /*1db0*/  FADD R43, R43, -R44 ;  /* 0x8000002c2b2b7221 */ /* 0x000fe20000000000 */
[----:B------:R-:W-:Y:S01]  /*1dc0*/  FMNMX R3, RZ, R3, !PT ;  /* 0x00000003ff037209 */ /* 0x000fe20007800000 */
[----:B------:R-:W-:Y:S01]  /*1dd0*/  FADD R40, R40, -R41 ;  /* 0x8000002928287221 */ /* 0x000fe20000000000 */
[----:B----4-:R-:W-:Y:S01]  /*1de0*/  FADD R42, R42, -R25 ;  /* 0x800000192a2a7221 */ /* 0x010fe20000000000 */
[----:B------:R-:W-:Y:S01]  /*1df0*/  FADD R10, R10, -R34 ;  /* 0x800000220a0a7221 */ /* 0x000fe20000000000 */
[----:B------:R-:W-:Y:S01]  /*1e00*/  FSEL R38, R38, 1, !P0 ;  /* 0x3f80000026267808 */ /* 0x000fe20004000000 */
[----:B------:R-:W-:Y:S01]  /*1e10*/  FFMA R48, R7, R45, R48 ;  /* 0x0000002d07307223 */ /* 0x000fe20000000030 */
[----:B------:R-:W-:Y:S02]  /*1e20*/  FSETP.GEU.AND P4, PT, R21, 1, PT ;  /* 0x3f8000001500780b */ /* 0x000fe40003f8e000 */
[----:B------:R-:W-:Y:S01]  /*1e30*/  FSETP.GEU.AND P0, PT, R22, 1, PT ;  /* 0x3f8000001600780b */ /* 0x000fe20003f0e000 */
[----:B------:R-:W-:Y:S01]  /*1e40*/  FFMA R7, R7, R43, R44 ;  /* 0x0000002b07077223 */ /* 0x000fe2000000002c */
[----:B------:R-:W-:Y:S01]  /*1e50*/  FSETP.GEU.AND P3, PT, R3, 1, PT ;  /* 0x3f8000000300780b */ /* 0x000fe20003f6e000 */
[C---:B------:R-:W-:Y:S01]  /*1e60*/  FFMA R41, R54.reuse, R40, R41 ;  /* 0x0000002836297223 */ /* 0x040fe20000000029 */
[----:B------:R-:W-:Y:S01]  /*1e70*/  I2FP.F32.S32 R49, R49 ;  /* 0x0000003100317245 */ /* 0x000fe20000201400 */
[----:B------:R-:W-:Y:S01]  /*1e80*/  FFMA R42, R54, R42, R25 ;  /* 0x0000002a362a7223 */ /* 0x000fe20000000019 */
[----:B------:R-:W-:-:S02]  /*1e90*/  FMNMX R10, RZ, R10, !PT ;  /* 0x0000000aff0a7209 */ /* 0x000fc40007800000 */
[----:B------:R-:W-:Y:S02]  /*1ea0*/  FSEL R21, R21, 1, !P4 ;  /* 0x3f80000015157808 */ /* 0x000fe40006000000 */
[----:B------:R-:W-:Y:S01]  /*1eb0*/  FSEL R22, R22, 1, !P0 ;  /* 0x3f80000016167808 */ /* 0x000fe20004000000 */
[----:B------:R-:W-:Y:S01]  /*1ec0*/  FADD R48, -R7, R48 ;  /* 0x0000003007307221 */ /* 0x000fe20000000100 */
[----:B------:R-:W-:Y:S01]  /*1ed0*/  FSEL R3, R3, 1, !P3 ;  /* 0x3f80000003037808 */ /* 0x000fe20005800000 */
[----:B------:R-:W-:Y:S01]  /*1ee0*/  FADD R41, -R42, R41 ;  /* 0x000000292a297221 */ /* 0x000fe20000000100 */
[----:B------:R-:W-:Y:S01]  /*1ef0*/  FADD R2, R2, -R49 ;  /* 0x8000003102027221 */ /* 0x000fe20000000000 */
[----:B------:R-:W-:Y:S01]  /*1f00*/  FSETP.GEU.AND P0, PT, R10, 1, PT ;  /* 0x3f8000000a00780b */ /* 0x000fe20003f0e000 */
[----:B------:R-:W-:Y:S01]  /*1f10*/  FFMA R7, R48, R38, R7 ;  /* 0x0000002630077223 */ /* 0x000fe20000000007 */
[----:B------:R-:W-:Y:S01]  /*1f20*/  FMNMX R27, RZ, R27, !PT ;  /* 0x0000001bff1b7209 */ /* 0x000fe20007800000 */
[----:B------:R-:W-:-:S04]  /*1f30*/  FADD R32, R32, -R57 ;  /* 0x8000003920207221 */ /* 0x000fc80000000000 */
[----:B------:R-:W-:Y:S01]  /*1f40*/  FFMA R57, R6, R32, R57 ;  /* 0x0000002006397223 */ /* 0x000fe20000000039 */
[----:B------:R-:W-:-:S04]  /*1f50*/  FADD R17, R8, -R4 ;  /* 0x8000000408117221 */ /* 0x000fc80000000000 */
[----:B------:R-:W-:Y:S02]  /*1f60*/  FFMA R4, R6, R17, R4 ;  /* 0x0000001106047223 */ /* 0x000fe40000000004 */
[----:B------:R-:W0:Y:S01]  /*1f70*/  LDC.64 R16, c[0x0][0x218] ;  /* 0x00008600ff107b82 */ /* 0x000e220000000a00 */
[----:B------:R-:W-:Y:S01]  /*1f80*/  FADD R6, -R5, R24 ;  /* 0x0000001805067221 */ /* 0x000fe20000000100 */
[----:B------:R-:W-:-:S03]  /*1f90*/  FADD R57, -R4, R57 ;  /* 0x0000003904397221 */ /* 0x000fc60000000100 */
[----:B------:R-:W-:Y:S01]  /*1fa0*/  FFMA R6, R6, R22, R5 ;  /* 0x0000001606067223 */ /* 0x000fe20000000005 */
[----:B------:R-:W-:Y:S01]  /*1fb0*/  FFMA R4, R57, R21, R4 ;  /* 0x0000001539047223 */ /* 0x000fe20000000004 */
[----:B------:R-:W-:Y:S01]  /*1fc0*/  FFMA R5, R41, R3, R42 ;  /* 0x0000000329057223 */ /* 0x000fe2000000002a */
[----:B------:R-:W-:Y:S01]  /*1fd0*/  FSEL R10, R10, 1, !P0 ;  /* 0x3f8000000a0a7808 */ /* 0x000fe20004000000 */
[--C-:B------:R-:W-:Y:S01]  /*1fe0*/  FADD R58, R58, -R37.reuse ;  /* 0x800000253a3a7221 */ /* 0x100fe20000000000 */
[----:B------:R-:W-:Y:S01]  /*1ff0*/  FMNMX R2, RZ, R2, !PT ;  /* 0x00000002ff027209 */ /* 0x000fe20007800000 */
[--C-:B------:R-:W-:Y:S01]  /*2000*/  FADD R59, R59, -R0.reuse ;  /* 0x800000003b3b7221 */ /* 0x100fe20000000000 */
[----:B------:R-:W-:Y:S02]  /*2010*/  FMNMX R23, RZ, R23, !PT ;  /* 0x00000017ff177209 */ /* 0x000fe40007800000 */
[----:B------:R-:W-:Y:S01]  /*2020*/  FMNMX R9, RZ, R9, !PT ;  /* 0x00000009ff097209 */ /* 0x000fe20007800000 */
[C---:B------:R-:W-:Y:S01]  /*2030*/  FFMA R37, R15.reuse, R58, R37 ;  /* 0x0000003a0f257223 */ /* 0x040fe20000000025 */
[----:B------:R-:W-:Y:S01]  /*2040*/  FSETP.GEU.AND P4, PT, R2, 1, PT ;  /* 0x3f8000000200780b */ /* 0x000fe20003f8e000 */
[----:B------:R-:W-:Y:S01]  /*2050*/  FFMA R0, R15, R59, R0 ;  /* 0x0000003b0f007223 */ /* 0x000fe20000000000 */
[----:B------:R-:W-:-:S02]  /*2060*/  FSETP.GEU.AND P3, PT, R27, 1, PT ;  /* 0x3f8000001b00780b */ /* 0x000fc40003f6e000 */
[----:B------:R-:W-:Y:S01]  /*2070*/  FSETP.GEU.AND P0, PT, R9, 1, PT ;  /* 0x3f8000000900780b */ /* 0x000fe20003f0e000 */
[----:B------:R-:W-:Y:S01]  /*2080*/  FADD R11, -R28, R11 ;  /* 0x0000000b1c0b7221 */ /* 0x000fe20000000100 */
[----:B------:R-:W-:Y:S01]  /*2090*/  FSEL R2, R2, 1, !P4 ;  /* 0x3f80000002027808 */ /* 0x000fe20006000000 */
[----:B------:R-:W-:Y:S01]  /*20a0*/  FADD R12, -R13, R12 ;  /* 0x0000000c0d0c7221 */ /* 0x000fe20000000100 */
[----:B------:R-:W-:Y:S01]  /*20b0*/  FSEL R27, R27, 1, !P3 ;  /* 0x3f8000001b1b7808 */ /* 0x000fe20005800000 */
[----:B------:R-:W-:Y:S01]  /*20c0*/  FADD R37, -R0, R37 ;  /* 0x0000002500257221 */ /* 0x000fe20000000100 */
[----:B------:R-:W-:Y:S01]  /*20d0*/  FSEL R9, R9, 1, !P0 ;  /* 0x3f80000009097808 */ /* 0x000fe20004000000 */
[----:B------:R-:W-:Y:S01]  /*20e0*/  FADD R8, R20, -R61 ;  /* 0x8000003d14087221 */ /* 0x000fe20000000000 */
[----:B0-----:R-:W-:-:S04]  /*20f0*/  IMAD.WIDE R20, R19, 0x4, R16 ;  /* 0x0000000413147825 */ /* 0x001fc800078e0210 */
[--C-:B------:R-:W-:Y:S01]  /*2100*/  FADD R14, R14, -R39.reuse ;  /* 0x800000270e0e7221 */ /* 0x100fe20000000000 */
[----:B------:R0:W-:Y:S01]  /*2110*/  @!P2 STG.E.128 desc[UR4][R20.64], R4 ;  /* 0x000000041400a986 */ /* 0x0001e2000c101d04 */
[C---:B------:R-:W-:Y:S02]  /*2120*/  FSETP.GEU.AND P2, PT, R23.reuse, 1, PT ;  /* 0x3f8000001700780b */ /* 0x040fe40003f4e000 */
[C---:B------:R-:W-:Y:S01]  /*2130*/  FFMA R39, R10.reuse, R14, R39 ;  /* 0x0000000e0a277223 */ /* 0x040fe20000000027 */
[----:B------:R-:W-:Y:S01]  /*2140*/  FFMA R8, R10, R8, R61 ;  /* 0x000000080a087223 */ /* 0x000fe2000000003d */
[----:B------:R-:W-:-:S03]  /*2150*/  FSEL R23, R23, 1, !P2 ;  /* 0x3f80000017177808 */ /* 0x000fc60005000000 */
[----:B------:R-:W-:Y:S01]  /*2160*/  FADD R39, -R8, R39 ;  /* 0x0000002708277221 */ /* 0x000fe20000000100 */
[----:B------:R-:W-:-:S04]  /*2170*/  IMAD.WIDE R16, R18, 0x4, R16 ;  /* 0x0000000412107825 */ /* 0x000fc800078e0210 */
[----:B0-----:R-:W-:Y:S01]  /*2180*/  FFMA R5, R11, R27, R28 ;  /* 0x0000001b0b057223 */ /* 0x001fe2000000001c */
[----:B------:R-:W-:Y:S01]  /*2190*/  FFMA R6, R12, R23, R13 ;  /* 0x000000170c067223 */ /* 0x000fe2000000000d */
[----:B------:R-:W-:Y:S01]  /*21a0*/  FFMA R4, R37, R2, R0 ;  /* 0x0000000225047223 */ /* 0x000fe20000000000 */
[----:B------:R-:W-:Y:S01]  /*21b0*/  FFMA R7, R39, R9, R8 ;  /* 0x0000000927077223 */ /* 0x000fe20000000008 */
[----:B------:R-:W-:Y:S06]  /*21c0*/  @P1 EXIT ;  /* 0x000000000000194d */ /* 0x000fec0003800000 */
[----:B------:R-:W-:Y:S01]  /*21d0*/  STG.E.128 desc[UR4][R16.64], R4 ;  /* 0x0000000410007986 */ /* 0x000fe2000c101d04 */
[----:B------:R-:W-:Y:S05]  /*21e0*/  EXIT ;  /* 0x000000000000794d */ /* 0x000fea0003800000 */
.L_x_0:
[----:B------:R-:W-:-:S00]  /*21f0*/  BRA `(.L_x_0) ;  /* 0xfffffffc00fc7947 */ /* 0x000fc0000383ffff */
[----:B------:R-:W-:-:S00]  /*2200*/  NOP ;  /* 0x0000000000007918 */ /* 0x000fc00000000000 */
[----:B------:R-:W-:-:S00]  /*2210*/  NOP ;  /* 0x0000000000007918 */ /* 0x000fc00000000000 */
[----:B------:R-:W-:-:S00]  /*2220*/  NOP ;  /* 0x0000000000007918 */ /* 0x000fc00000000000 */
[----:B------:R-:W-:-:S00]  /*2230*/  NOP ;  /* 0x0000000000007918 */ /* 0x000fc00000000000 */
[----:B------:R-:W-:-:S00]  /*2240*/  NOP ;  /* 0x0000000000007918 */ /* 0x000fc00000000000 */
[----:B------:R-:W-:-:S00]  /*2250*/  NOP ;  /* 0x0000000000007918 */ /* 0x000fc00000000000 */
[----:B------:R-:W-:-:S00]  /*2260*/  NOP ;  /* 0x0000000000007918 */ /* 0x000fc00000000000 */
[----:B------:R-:W-:-:S00]  /*2270*/  NOP ;  /* 0x0000000000007918 */ /* 0x000fc00000000000 */
.L_x_1:


//--------------------- .nv.constant0.triton_poi_fused__to_copy__unsafe_index_add_arange_clamp_mul_sub_0 --------------------------
	.section	.nv.constant0.triton_poi_fused__to_copy__unsafe_index_add_arange_clamp_mul_sub_0,"a",@progbits
	.sectionflags	@""
	.align	4
.nv.constant0.triton_poi_fused__to_copy__unsafe_index_add_arange_clamp_mul_sub_0:
	.zero		548
